//
// Generated by NVIDIA NVVM Compiler
//
// Compiler Build ID: CL-36424714
// Cuda compilation tools, release 13.0, V13.0.88
// Based on NVVM 20.0.0
//

.version 9.0
.target sm_100
.address_size 64

	// .globl	_Z10calcPivotsPdPiS_S0_

.visible .entry _Z10calcPivotsPdPiS_S0_(
	.param .u64 .ptr .align 1 _Z10calcPivotsPdPiS_S0__param_0,
	.param .u64 .ptr .align 1 _Z10calcPivotsPdPiS_S0__param_1,
	.param .u64 .ptr .align 1 _Z10calcPivotsPdPiS_S0__param_2,
	.param .u64 .ptr .align 1 _Z10calcPivotsPdPiS_S0__param_3
)
{
	.reg .pred 	%p<23>;
	.reg .b32 	%r<31>;
	.reg .b64 	%rd<55>;
	.reg .b64 	%fd<38>;

	ld.param.u64 	%rd14, [_Z10calcPivotsPdPiS_S0__param_0];
	ld.param.u64 	%rd15, [_Z10calcPivotsPdPiS_S0__param_1];
	ld.param.u64 	%rd16, [_Z10calcPivotsPdPiS_S0__param_2];
	ld.param.u64 	%rd17, [_Z10calcPivotsPdPiS_S0__param_3];
	cvta.to.global.u64 	%rd18, %rd17;
	ld.global.u32 	%r15, [%rd18];
	cvt.u64.u32 	%rd1, %r15;
	mov.u32 	%r16, %tid.x;
	setp.ne.s32 	%p2, %r16, %r15;
	@%p2 bra 	$L__BB0_19;
	cvt.u32.u64 	%r17, %rd1;
	cvta.to.global.u64 	%rd19, %rd15;
	cvta.to.global.u64 	%rd2, %rd14;
	ld.global.u32 	%r1, [%rd19];
	mov.u32 	%r2, %ctaid.x;
	mul.lo.s32 	%r18, %r1, %r2;
	mul.lo.s32 	%r3, %r18, %r1;
	mul.wide.u32 	%rd20, %r3, 8;
	add.s64 	%rd3, %rd2, %rd20;
	mul.lo.s32 	%r19, %r1, %r17;
	cvt.s64.s32 	%rd4, %r19;
	add.s64 	%rd21, %rd4, %rd1;
	shl.b64 	%rd22, %rd21, 3;
	add.s64 	%rd5, %rd3, %rd22;
	ld.global.f64 	%fd4, [%rd5];
	setp.neu.f64 	%p4, %fd4, 0d0000000000000000;
	setp.eq.s64 	%p5, %rd14, 0;
	or.pred  	%p6, %p4, %p5;
	mov.pred 	%p22, -1;
	@%p6 bra 	$L__BB0_14;
	add.s32 	%r21, %r17, 1;
	setp.ge.s32 	%p8, %r21, %r1;
	@%p8 bra 	$L__BB0_14;
	cvt.u32.u64 	%r23, %rd4;
	add.s32 	%r24, %r23, %r1;
	cvt.u64.u32 	%rd6, %r24;
	and.b32  	%r4, %r1, 7;
	setp.lt.u32 	%p9, %r1, 8;
	mov.b32 	%r29, 0;
	@%p9 bra 	$L__BB0_6;
	and.b32  	%r29, %r1, 2147483640;
	neg.s32 	%r27, %r29;
	shl.b64 	%rd24, %rd6, 3;
	add.s64 	%rd25, %rd20, %rd24;
	add.s64 	%rd26, %rd25, %rd2;
	add.s64 	%rd54, %rd26, 32;
	shl.b64 	%rd27, %rd4, 3;
	add.s64 	%rd28, %rd27, %rd20;
	add.s64 	%rd29, %rd28, %rd2;
	add.s64 	%rd53, %rd29, 32;
$L__BB0_5:
	.pragma "nounroll";
	ld.global.f64 	%fd5, [%rd54+-32];
	ld.global.f64 	%fd6, [%rd53+-32];
	st.global.f64 	[%rd54+-32], %fd6;
	st.global.f64 	[%rd53+-32], %fd5;
	ld.global.f64 	%fd7, [%rd54+-24];
	ld.global.f64 	%fd8, [%rd53+-24];
	st.global.f64 	[%rd54+-24], %fd8;
	st.global.f64 	[%rd53+-24], %fd7;
	ld.global.f64 	%fd9, [%rd54+-16];
	ld.global.f64 	%fd10, [%rd53+-16];
	st.global.f64 	[%rd54+-16], %fd10;
	st.global.f64 	[%rd53+-16], %fd9;
	ld.global.f64 	%fd11, [%rd54+-8];
	ld.global.f64 	%fd12, [%rd53+-8];
	st.global.f64 	[%rd54+-8], %fd12;
	st.global.f64 	[%rd53+-8], %fd11;
	ld.global.f64 	%fd13, [%rd54];
	ld.global.f64 	%fd14, [%rd53];
	st.global.f64 	[%rd54], %fd14;
	st.global.f64 	[%rd53], %fd13;
	ld.global.f64 	%fd15, [%rd54+8];
	ld.global.f64 	%fd16, [%rd53+8];
	st.global.f64 	[%rd54+8], %fd16;
	st.global.f64 	[%rd53+8], %fd15;
	ld.global.f64 	%fd17, [%rd54+16];
	ld.global.f64 	%fd18, [%rd53+16];
	st.global.f64 	[%rd54+16], %fd18;
	st.global.f64 	[%rd53+16], %fd17;
	ld.global.f64 	%fd19, [%rd54+24];
	ld.global.f64 	%fd20, [%rd53+24];
	st.global.f64 	[%rd54+24], %fd20;
	st.global.f64 	[%rd53+24], %fd19;
	add.s32 	%r27, %r27, 8;
	add.s64 	%rd54, %rd54, 64;
	add.s64 	%rd53, %rd53, 64;
	setp.ne.s32 	%p10, %r27, 0;
	@%p10 bra 	$L__BB0_5;
$L__BB0_6:
	setp.eq.s32 	%p12, %r4, 0;
	mov.pred 	%p22, 0;
	@%p12 bra 	$L__BB0_14;
	and.b32  	%r10, %r1, 3;
	setp.lt.u32 	%p13, %r4, 4;
	@%p13 bra 	$L__BB0_9;
	cvt.u64.u32 	%rd30, %r29;
	add.s64 	%rd31, %rd30, %rd6;
	shl.b64 	%rd32, %rd31, 3;
	add.s64 	%rd33, %rd3, %rd32;
	ld.global.f64 	%fd21, [%rd33];
	add.s64 	%rd34, %rd30, %rd4;
	shl.b64 	%rd35, %rd34, 3;
	add.s64 	%rd36, %rd3, %rd35;
	ld.global.f64 	%fd22, [%rd36];
	st.global.f64 	[%rd33], %fd22;
	st.global.f64 	[%rd36], %fd21;
	ld.global.f64 	%fd23, [%rd33+8];
	ld.global.f64 	%fd24, [%rd36+8];
	st.global.f64 	[%rd33+8], %fd24;
	st.global.f64 	[%rd36+8], %fd23;
	ld.global.f64 	%fd25, [%rd33+16];
	ld.global.f64 	%fd26, [%rd36+16];
	st.global.f64 	[%rd33+16], %fd26;
	st.global.f64 	[%rd36+16], %fd25;
	ld.global.f64 	%fd27, [%rd33+24];
	ld.global.f64 	%fd28, [%rd36+24];
	st.global.f64 	[%rd33+24], %fd28;
	st.global.f64 	[%rd36+24], %fd27;
	add.s32 	%r29, %r29, 4;
$L__BB0_9:
	setp.eq.s32 	%p15, %r10, 0;
	@%p15 bra 	$L__BB0_14;
	setp.eq.s32 	%p16, %r10, 1;
	@%p16 bra 	$L__BB0_12;
	cvt.u64.u32 	%rd37, %r29;
	add.s64 	%rd38, %rd37, %rd6;
	shl.b64 	%rd39, %rd38, 3;
	add.s64 	%rd40, %rd3, %rd39;
	ld.global.f64 	%fd29, [%rd40];
	add.s64 	%rd41, %rd37, %rd4;
	shl.b64 	%rd42, %rd41, 3;
	add.s64 	%rd43, %rd3, %rd42;
	ld.global.f64 	%fd30, [%rd43];
	st.global.f64 	[%rd40], %fd30;
	st.global.f64 	[%rd43], %fd29;
	ld.global.f64 	%fd31, [%rd40+8];
	ld.global.f64 	%fd32, [%rd43+8];
	st.global.f64 	[%rd40+8], %fd32;
	st.global.f64 	[%rd43+8], %fd31;
	add.s32 	%r29, %r29, 2;
$L__BB0_12:
	and.b32  	%r25, %r1, 1;
	setp.eq.b32 	%p18, %r25, 1;
	not.pred 	%p19, %p18;
	@%p19 bra 	$L__BB0_14;
	cvt.u64.u32 	%rd44, %r29;
	add.s64 	%rd45, %rd44, %rd6;
	shl.b64 	%rd46, %rd45, 3;
	add.s64 	%rd47, %rd3, %rd46;
	ld.global.f64 	%fd33, [%rd47];
	add.s64 	%rd48, %rd44, %rd4;
	shl.b64 	%rd49, %rd48, 3;
	add.s64 	%rd50, %rd3, %rd49;
	ld.global.f64 	%fd34, [%rd50];
	st.global.f64 	[%rd47], %fd34;
	st.global.f64 	[%rd50], %fd33;
$L__BB0_14:
	ld.global.f64 	%fd37, [%rd5];
	setp.ne.s32 	%p21, %r17, 0;
	cvta.to.global.u64 	%rd51, %rd16;
	mul.wide.u32 	%rd52, %r2, 8;
	add.s64 	%rd13, %rd51, %rd52;
	@%p21 bra 	$L__BB0_16;
	st.global.f64 	[%rd13], %fd37;
	bra.uni 	$L__BB0_17;
$L__BB0_16:
	ld.global.f64 	%fd35, [%rd13];
	mul.f64 	%fd37, %fd37, %fd35;
	st.global.f64 	[%rd13], %fd37;
$L__BB0_17:
	@%p22 bra 	$L__BB0_19;
	neg.f64 	%fd36, %fd37;
	st.global.f64 	[%rd13], %fd36;
$L__BB0_19:
	ret;

}
	// .globl	_Z14subtractPivotsPdPiS_S0_
.visible .entry _Z14subtractPivotsPdPiS_S0_(
	.param .u64 .ptr .align 1 _Z14subtractPivotsPdPiS_S0__param_0,
	.param .u64 .ptr .align 1 _Z14subtractPivotsPdPiS_S0__param_1,
	.param .u64 .ptr .align 1 _Z14subtractPivotsPdPiS_S0__param_2,
	.param .u64 .ptr .align 1 _Z14subtractPivotsPdPiS_S0__param_3
)
{
	.reg .pred 	%p<11>;
	.reg .b32 	%r<44>;
	.reg .b64 	%rd<44>;
	.reg .b64 	%fd<120>;

	ld.param.u64 	%rd8, [_Z14subtractPivotsPdPiS_S0__param_0];
	ld.param.u64 	%rd9, [_Z14subtractPivotsPdPiS_S0__param_1];
	ld.param.u64 	%rd10, [_Z14subtractPivotsPdPiS_S0__param_3];
	cvta.to.global.u64 	%rd11, %rd10;
	ld.global.u32 	%r37, [%rd11];
	mov.u32 	%r2, %tid.x;
	setp.le.u32 	%p1, %r2, %r37;
	@%p1 bra 	$L__BB1_15;
	cvta.to.global.u64 	%rd12, %rd9;
	cvta.to.global.u64 	%rd1, %rd8;
	ld.global.u32 	%r3, [%rd12];
	mov.u32 	%r30, %ctaid.x;
	mul.lo.s32 	%r31, %r3, %r30;
	mul.lo.s32 	%r4, %r31, %r3;
	mul.wide.u32 	%rd13, %r4, 8;
	add.s64 	%rd14, %rd1, %rd13;
	mul.lo.s32 	%r5, %r3, %r2;
	mul.wide.u32 	%rd15, %r5, 8;
	add.s64 	%rd2, %rd14, %rd15;
	mul.lo.s32 	%r6, %r3, %r37;
	mul.wide.s32 	%rd16, %r6, 8;
	add.s64 	%rd3, %rd14, %rd16;
	mul.wide.u32 	%rd17, %r37, 8;
	add.s64 	%rd18, %rd3, %rd17;
	ld.global.f64 	%fd2, [%rd18];
	add.s64 	%rd19, %rd2, %rd17;
	ld.global.f64 	%fd3, [%rd19];
	div.rn.f64 	%fd1, %fd3, %fd2;
	add.s32 	%r40, %r37, 1;
	setp.ge.s32 	%p2, %r40, %r3;
	@%p2 bra 	$L__BB1_15;
	not.b32 	%r32, %r37;
	add.s32 	%r8, %r3, %r32;
	sub.s32 	%r33, %r3, %r37;
	add.s32 	%r34, %r33, -2;
	and.b32  	%r9, %r8, 15;
	setp.lt.u32 	%p3, %r34, 15;
	@%p3 bra 	$L__BB1_6;
	and.b32  	%r35, %r8, -16;
	neg.s32 	%r36, %r35;
	add.s64 	%rd22, %rd16, %rd13;
	add.s64 	%rd23, %rd22, %rd1;
	add.s64 	%rd4, %rd23, 64;
	add.s64 	%rd25, %rd13, %rd15;
	add.s64 	%rd26, %rd25, %rd1;
	add.s64 	%rd5, %rd26, 64;
$L__BB1_4:
	.pragma "nounroll";
	mul.wide.s32 	%rd27, %r40, 8;
	add.s64 	%rd28, %rd4, %rd27;
	add.s64 	%rd29, %rd5, %rd27;
	ld.global.f64 	%fd4, [%rd28+-64];
	mul.f64 	%fd5, %fd1, %fd4;
	ld.global.f64 	%fd6, [%rd29+-64];
	sub.f64 	%fd7, %fd6, %fd5;
	st.global.f64 	[%rd29+-64], %fd7;
	ld.global.f64 	%fd8, [%rd28+-56];
	mul.f64 	%fd9, %fd1, %fd8;
	ld.global.f64 	%fd10, [%rd29+-56];
	sub.f64 	%fd11, %fd10, %fd9;
	st.global.f64 	[%rd29+-56], %fd11;
	ld.global.f64 	%fd12, [%rd28+-48];
	mul.f64 	%fd13, %fd1, %fd12;
	ld.global.f64 	%fd14, [%rd29+-48];
	sub.f64 	%fd15, %fd14, %fd13;
	st.global.f64 	[%rd29+-48], %fd15;
	ld.global.f64 	%fd16, [%rd28+-40];
	mul.f64 	%fd17, %fd1, %fd16;
	ld.global.f64 	%fd18, [%rd29+-40];
	sub.f64 	%fd19, %fd18, %fd17;
	st.global.f64 	[%rd29+-40], %fd19;
	ld.global.f64 	%fd20, [%rd28+-32];
	mul.f64 	%fd21, %fd1, %fd20;
	ld.global.f64 	%fd22, [%rd29+-32];
	sub.f64 	%fd23, %fd22, %fd21;
	st.global.f64 	[%rd29+-32], %fd23;
	ld.global.f64 	%fd24, [%rd28+-24];
	mul.f64 	%fd25, %fd1, %fd24;
	ld.global.f64 	%fd26, [%rd29+-24];
	sub.f64 	%fd27, %fd26, %fd25;
	st.global.f64 	[%rd29+-24], %fd27;
	ld.global.f64 	%fd28, [%rd28+-16];
	mul.f64 	%fd29, %fd1, %fd28;
	ld.global.f64 	%fd30, [%rd29+-16];
	sub.f64 	%fd31, %fd30, %fd29;
	st.global.f64 	[%rd29+-16], %fd31;
	ld.global.f64 	%fd32, [%rd28+-8];
	mul.f64 	%fd33, %fd1, %fd32;
	ld.global.f64 	%fd34, [%rd29+-8];
	sub.f64 	%fd35, %fd34, %fd33;
	st.global.f64 	[%rd29+-8], %fd35;
	ld.global.f64 	%fd36, [%rd28];
	mul.f64 	%fd37, %fd1, %fd36;
	ld.global.f64 	%fd38, [%rd29];
	sub.f64 	%fd39, %fd38, %fd37;
	st.global.f64 	[%rd29], %fd39;
	ld.global.f64 	%fd40, [%rd28+8];
	mul.f64 	%fd41, %fd1, %fd40;
	ld.global.f64 	%fd42, [%rd29+8];
	sub.f64 	%fd43, %fd42, %fd41;
	st.global.f64 	[%rd29+8], %fd43;
	ld.global.f64 	%fd44, [%rd28+16];
	mul.f64 	%fd45, %fd1, %fd44;
	ld.global.f64 	%fd46, [%rd29+16];
	sub.f64 	%fd47, %fd46, %fd45;
	st.global.f64 	[%rd29+16], %fd47;
	ld.global.f64 	%fd48, [%rd28+24];
	mul.f64 	%fd49, %fd1, %fd48;
	ld.global.f64 	%fd50, [%rd29+24];
	sub.f64 	%fd51, %fd50, %fd49;
	st.global.f64 	[%rd29+24], %fd51;
	ld.global.f64 	%fd52, [%rd28+32];
	mul.f64 	%fd53, %fd1, %fd52;
	ld.global.f64 	%fd54, [%rd29+32];
	sub.f64 	%fd55, %fd54, %fd53;
	st.global.f64 	[%rd29+32], %fd55;
	ld.global.f64 	%fd56, [%rd28+40];
	mul.f64 	%fd57, %fd1, %fd56;
	ld.global.f64 	%fd58, [%rd29+40];
	sub.f64 	%fd59, %fd58, %fd57;
	st.global.f64 	[%rd29+40], %fd59;
	ld.global.f64 	%fd60, [%rd28+48];
	mul.f64 	%fd61, %fd1, %fd60;
	ld.global.f64 	%fd62, [%rd29+48];
	sub.f64 	%fd63, %fd62, %fd61;
	st.global.f64 	[%rd29+48], %fd63;
	ld.global.f64 	%fd64, [%rd28+56];
	mul.f64 	%fd65, %fd1, %fd64;
	ld.global.f64 	%fd66, [%rd29+56];
	sub.f64 	%fd67, %fd66, %fd65;
	st.global.f64 	[%rd29+56], %fd67;
	add.s32 	%r40, %r40, 16;
	add.s32 	%r37, %r37, 16;
	add.s32 	%r36, %r36, 16;
	setp.ne.s32 	%p4, %r36, 0;
	@%p4 bra 	$L__BB1_4;
	add.s32 	%r40, %r37, 1;
$L__BB1_6:
	setp.eq.s32 	%p5, %r9, 0;
	@%p5 bra 	$L__BB1_15;
	and.b32  	%r19, %r8, 7;
	setp.lt.u32 	%p6, %r9, 8;
	@%p6 bra 	$L__BB1_9;
	mul.wide.s32 	%rd30, %r40, 8;
	add.s64 	%rd31, %rd3, %rd30;
	ld.global.f64 	%fd68, [%rd31];
	mul.f64 	%fd69, %fd1, %fd68;
	add.s64 	%rd32, %rd2, %rd30;
	ld.global.f64 	%fd70, [%rd32];
	sub.f64 	%fd71, %fd70, %fd69;
	st.global.f64 	[%rd32], %fd71;
	ld.global.f64 	%fd72, [%rd31+8];
	mul.f64 	%fd73, %fd1, %fd72;
	ld.global.f64 	%fd74, [%rd32+8];
	sub.f64 	%fd75, %fd74, %fd73;
	st.global.f64 	[%rd32+8], %fd75;
	ld.global.f64 	%fd76, [%rd31+16];
	mul.f64 	%fd77, %fd1, %fd76;
	ld.global.f64 	%fd78, [%rd32+16];
	sub.f64 	%fd79, %fd78, %fd77;
	st.global.f64 	[%rd32+16], %fd79;
	ld.global.f64 	%fd80, [%rd31+24];
	mul.f64 	%fd81, %fd1, %fd80;
	ld.global.f64 	%fd82, [%rd32+24];
	sub.f64 	%fd83, %fd82, %fd81;
	st.global.f64 	[%rd32+24], %fd83;
	ld.global.f64 	%fd84, [%rd31+32];
	mul.f64 	%fd85, %fd1, %fd84;
	ld.global.f64 	%fd86, [%rd32+32];
	sub.f64 	%fd87, %fd86, %fd85;
	st.global.f64 	[%rd32+32], %fd87;
	ld.global.f64 	%fd88, [%rd31+40];
	mul.f64 	%fd89, %fd1, %fd88;
	ld.global.f64 	%fd90, [%rd32+40];
	sub.f64 	%fd91, %fd90, %fd89;
	st.global.f64 	[%rd32+40], %fd91;
	ld.global.f64 	%fd92, [%rd31+48];
	mul.f64 	%fd93, %fd1, %fd92;
	ld.global.f64 	%fd94, [%rd32+48];
	sub.f64 	%fd95, %fd94, %fd93;
	st.global.f64 	[%rd32+48], %fd95;
	ld.global.f64 	%fd96, [%rd31+56];
	mul.f64 	%fd97, %fd1, %fd96;
	ld.global.f64 	%fd98, [%rd32+56];
	sub.f64 	%fd99, %fd98, %fd97;
	st.global.f64 	[%rd32+56], %fd99;
	add.s32 	%r40, %r40, 8;
$L__BB1_9:
	setp.eq.s32 	%p7, %r19, 0;
	@%p7 bra 	$L__BB1_15;
	and.b32  	%r22, %r8, 3;
	setp.lt.u32 	%p8, %r19, 4;
	@%p8 bra 	$L__BB1_12;
	mul.wide.s32 	%rd33, %r40, 8;
	add.s64 	%rd34, %rd3, %rd33;
	ld.global.f64 	%fd100, [%rd34];
	mul.f64 	%fd101, %fd1, %fd100;
	add.s64 	%rd35, %rd2, %rd33;
	ld.global.f64 	%fd102, [%rd35];
	sub.f64 	%fd103, %fd102, %fd101;
	st.global.f64 	[%rd35], %fd103;
	ld.global.f64 	%fd104, [%rd34+8];
	mul.f64 	%fd105, %fd1, %fd104;
	ld.global.f64 	%fd106, [%rd35+8];
	sub.f64 	%fd107, %fd106, %fd105;
	st.global.f64 	[%rd35+8], %fd107;
	ld.global.f64 	%fd108, [%rd34+16];
	mul.f64 	%fd109, %fd1, %fd108;
	ld.global.f64 	%fd110, [%rd35+16];
	sub.f64 	%fd111, %fd110, %fd109;
	st.global.f64 	[%rd35+16], %fd111;
	ld.global.f64 	%fd112, [%rd34+24];
	mul.f64 	%fd113, %fd1, %fd112;
	ld.global.f64 	%fd114, [%rd35+24];
	sub.f64 	%fd115, %fd114, %fd113;
	st.global.f64 	[%rd35+24], %fd115;
	add.s32 	%r40, %r40, 4;
$L__BB1_12:
	setp.eq.s32 	%p9, %r22, 0;
	@%p9 bra 	$L__BB1_15;
	add.s64 	%rd38, %rd13, %rd15;
	add.s64 	%rd6, %rd1, %rd38;
	mul.wide.s32 	%rd39, %r6, 8;
	add.s64 	%rd40, %rd39, %rd13;
	add.s64 	%rd7, %rd1, %rd40;
	neg.s32 	%r42, %r22;
$L__BB1_14:
	.pragma "nounroll";
	mul.wide.s32 	%rd41, %r40, 8;
	add.s64 	%rd42, %rd6, %rd41;
	add.s64 	%rd43, %rd7, %rd41;
	ld.global.f64 	%fd116, [%rd43];
	mul.f64 	%fd117, %fd1, %fd116;
	ld.global.f64 	%fd118, [%rd42];
	sub.f64 	%fd119, %fd118, %fd117;
	st.global.f64 	[%rd42], %fd119;
	add.s32 	%r40, %r40, 1;
	add.s32 	%r42, %r42, 1;
	setp.ne.s32 	%p10, %r42, 0;
	@%p10 bra 	$L__BB1_14;
$L__BB1_15:
	ret;

}


// ===== COMPILED SASS (sm_100) =====

	.target	sm_100

	.elftype	@"ET_EXEC"


//--------------------- .note.nv.tkinfo           --------------------------
	.section	.note.nv.tkinfo,"",@"SHT_NOTE"
	.sectionflags	@"SHF_NOTE_NV_TKINFO"
	.tkinfo
        /*0018*/ 	.word	0x00000002
        /*0030*/ 	.string	""
        /*0030*/ 	.string	"ptxas"
        /*0030*/ 	.string	"Cuda compilation tools, release 13.0, V13.0.88"
        /*0030*/ 	.string	"Build cuda_13.0.r13.0/compiler.36424714_0"
        /*0030*/ 	.string	"-arch sm_100 -m 64 "



//--------------------- .note.nv.cuinfo           --------------------------
	.section	.note.nv.cuinfo,"",@"SHT_NOTE"
	.sectionflags	@"SHF_NOTE_NV_CUINFO"
        /*0018*/ 	.short	0x0002
        /*001a*/ 	.short	0x0064
        /*001c*/ 	.short	0x0082
	.zero		2


//--------------------- .nv.info                  --------------------------
	.section	.nv.info,"",@"SHT_CUDA_INFO"
	.align	4


	//----- nvinfo : EIATTR_REGCOUNT
	.align		4
        /*0000*/ 	.byte	0x04, 0x2f
        /*0002*/ 	.short	(.L_1 - .L_0)
	.align		4
.L_0:
        /*0004*/ 	.word	index@(_Z10calcPivotsPdPiS_S0_)
        /*0008*/ 	.word	0x00000020


	//----- nvinfo : EIATTR_FRAME_SIZE
	.align		4
.L_1:
        /*000c*/ 	.byte	0x04, 0x11
        /*000e*/ 	.short	(.L_3 - .L_2)
	.align		4
.L_2:
        /*0010*/ 	.word	index@(_Z10calcPivotsPdPiS_S0_)
        /*0014*/ 	.word	0x00000000


	//----- nvinfo : EIATTR_REGCOUNT
	.align		4
.L_3:
        /*0018*/ 	.byte	0x04, 0x2f
        /*001a*/ 	.short	(.L_5 - .L_4)
	.align		4
.L_4:
        /*001c*/ 	.word	index@(_Z14subtractPivotsPdPiS_S0_)
        /*0020*/ 	.word	0x00000020


	//----- nvinfo : EIATTR_FRAME_SIZE
	.align		4
.L_5:
        /*0024*/ 	.byte	0x04, 0x11
        /*0026*/ 	.short	(.L_7 - .L_6)
	.align		4
.L_6:
        /*0028*/ 	.word	index@($__internal_0_$__cuda_sm20_div_rn_f64_full)
        /*002c*/ 	.word	0x00000000


	//----- nvinfo : EIATTR_FRAME_SIZE
	.align		4
.L_7:
        /*0030*/ 	.byte	0x04, 0x11
        /*0032*/ 	.short	(.L_9 - .L_8)
	.align		4
.L_8:
        /*0034*/ 	.word	index@(_Z14subtractPivotsPdPiS_S0_)
        /*0038*/ 	.word	0x00000000


	//----- nvinfo : EIATTR_MIN_STACK_SIZE
	.align		4
.L_9:
        /*003c*/ 	.byte	0x04, 0x12
        /*003e*/ 	.short	(.L_11 - .L_10)
	.align		4
.L_10:
        /*0040*/ 	.word	index@(_Z14subtractPivotsPdPiS_S0_)
        /*0044*/ 	.word	0x00000000


	//----- nvinfo : EIATTR_MIN_STACK_SIZE
	.align		4
.L_11:
        /*0048*/ 	.byte	0x04, 0x12
        /*004a*/ 	.short	(.L_13 - .L_12)
	.align		4
.L_12:
        /*004c*/ 	.word	index@(_Z10calcPivotsPdPiS_S0_)
        /*0050*/ 	.word	0x00000000
.L_13:


//--------------------- .nv.compat                --------------------------
	.section	.nv.compat,"",@"SHT_CUDA_COMPAT_INFO"
	.align	4
        /*0000*/ 	.byte	0x02, 0x09, 0x00, 0x00, 0x02, 0x02, 0x01, 0x00, 0x02, 0x05, 0x05, 0x00, 0x03, 0x07, 0x01, 0x01
        /*0010*/ 	.byte	0x02, 0x03, 0x00, 0x00, 0x02, 0x06, 0x01, 0x00, 0x04, 0x0b, 0x08, 0x00, 0x01, 0x00, 0x00, 0x00
        /*0020*/ 	.byte	0x00, 0x00, 0x00, 0x00


//--------------------- .nv.info._Z14subtractPivotsPdPiS_S0_ --------------------------
	.section	.nv.info._Z14subtractPivotsPdPiS_S0_,"",@"SHT_CUDA_INFO"
	.sectionflags	@""
	.align	4


	//----- nvinfo : EIATTR_CUDA_API_VERSION
	.align		4
        /*0000*/ 	.byte	0x04, 0x37
        /*0002*/ 	.short	(.L_15 - .L_14)
.L_14:
        /*0004*/ 	.word	0x00000082


	//----- nvinfo : EIATTR_KPARAM_INFO
	.align		4
.L_15:
        /*0008*/ 	.byte	0x04, 0x17
        /*000a*/ 	.short	(.L_17 - .L_16)
.L_16:
        /*000c*/ 	.word	0x00000000
        /*0010*/ 	.short	0x0003
        /*0012*/ 	.short	0x0018
        /*0014*/ 	.byte	0x00, 0xf5, 0x21, 0x00


	//----- nvinfo : EIATTR_KPARAM_INFO
	.align		4
.L_17:
        /*0018*/ 	.byte	0x04, 0x17
        /*001a*/ 	.short	(.L_19 - .L_18)
.L_18:
        /*001c*/ 	.word	0x00000000
        /*0020*/ 	.short	0x0002
        /*0022*/ 	.short	0x0010
        /*0024*/ 	.byte	0x00, 0xf5, 0x21, 0x00


	//----- nvinfo : EIATTR_KPARAM_INFO
	.align		4
.L_19:
        /*0028*/ 	.byte	0x04, 0x17
        /*002a*/ 	.short	(.L_21 - .L_20)
.L_20:
        /*002c*/ 	.word	0x00000000
        /*0030*/ 	.short	0x0001
        /*0032*/ 	.short	0x0008
        /*0034*/ 	.byte	0x00, 0xf5, 0x21, 0x00


	//----- nvinfo : EIATTR_KPARAM_INFO
	.align		4
.L_21:
        /*0038*/ 	.byte	0x04, 0x17
        /*003a*/ 	.short	(.L_23 - .L_22)
.L_22:
        /*003c*/ 	.word	0x00000000
        /*0040*/ 	.short	0x0000
        /*0042*/ 	.short	0x0000
        /*0044*/ 	.byte	0x00, 0xf5, 0x21, 0x00


	//----- nvinfo : EIATTR_SPARSE_MMA_MASK
	.align		4
.L_23:
        /*0048*/ 	.byte	0x03, 0x50
        /*004a*/ 	.short	0x0000


	//----- nvinfo : EIATTR_MAXREG_COUNT
	.align		4
        /*004c*/ 	.byte	0x03, 0x1b
        /*004e*/ 	.short	0x00ff


	//----- nvinfo : EIATTR_MERCURY_ISA_VERSION
	.align		4
        /*0050*/ 	.byte	0x03, 0x5f
        /*0052*/ 	.short	0x0101


	//----- nvinfo : EIATTR_VRC_CTA_INIT_COUNT
	.align		4
        /*0054*/ 	.byte	0x02, 0x4a
	.zero		1
	.zero		1


	//----- nvinfo : EIATTR_EXIT_INSTR_OFFSETS
	.align		4
        /*0058*/ 	.byte	0x04, 0x1c
        /*005a*/ 	.short	(.L_25 - .L_24)


	//   ....[0]....
.L_24:
        /*005c*/ 	.word	0x00000060


	//   ....[1]....
        /*0060*/ 	.word	0x000002e0


	//   ....[2]....
        /*0064*/ 	.word	0x00000880


	//   ....[3]....
        /*0068*/ 	.word	0x00000b00


	//   ....[4]....
        /*006c*/ 	.word	0x00000c80


	//   ....[5]....
        /*0070*/ 	.word	0x00000db0


	//----- nvinfo : EIATTR_CRS_STACK_SIZE
	.align		4
.L_25:
        /*0074*/ 	.byte	0x04, 0x1e
        /*0076*/ 	.short	(.L_27 - .L_26)
.L_26:
        /*0078*/ 	.word	0x00000000


	//----- nvinfo : EIATTR_CBANK_PARAM_SIZE
	.align		4
.L_27:
        /*007c*/ 	.byte	0x03, 0x19
        /*007e*/ 	.short	0x0020


	//----- nvinfo : EIATTR_PARAM_CBANK
	.align		4
        /*0080*/ 	.byte	0x04, 0x0a
        /*0082*/ 	.short	(.L_29 - .L_28)
	.align		4
.L_28:
        /*0084*/ 	.word	index@(.nv.constant0._Z14subtractPivotsPdPiS_S0_)
        /*0088*/ 	.short	0x0380
        /*008a*/ 	.short	0x0020


	//----- nvinfo : EIATTR_SW_WAR
	.align		4
.L_29:
        /*008c*/ 	.byte	0x04, 0x36
        /*008e*/ 	.short	(.L_31 - .L_30)
.L_30:
        /*0090*/ 	.word	0x00000008
.L_31:


//--------------------- .nv.info._Z10calcPivotsPdPiS_S0_ --------------------------
	.section	.nv.info._Z10calcPivotsPdPiS_S0_,"",@"SHT_CUDA_INFO"
	.sectionflags	@""
	.align	4


	//----- nvinfo : EIATTR_CUDA_API_VERSION
	.align		4
        /*0000*/ 	.byte	0x04, 0x37
        /*0002*/ 	.short	(.L_33 - .L_32)
.L_32:
        /*0004*/ 	.word	0x00000082


	//----- nvinfo : EIATTR_KPARAM_INFO
	.align		4
.L_33:
        /*0008*/ 	.byte	0x04, 0x17
        /*000a*/ 	.short	(.L_35 - .L_34)
.L_34:
        /*000c*/ 	.word	0x00000000
        /*0010*/ 	.short	0x0003
        /*0012*/ 	.short	0x0018
        /*0014*/ 	.byte	0x00, 0xf5, 0x21, 0x00


	//----- nvinfo : EIATTR_KPARAM_INFO
	.align		4
.L_35:
        /*0018*/ 	.byte	0x04, 0x17
        /*001a*/ 	.short	(.L_37 - .L_36)
.L_36:
        /*001c*/ 	.word	0x00000000
        /*0020*/ 	.short	0x0002
        /*0022*/ 	.short	0x0010
        /*0024*/ 	.byte	0x00, 0xf5, 0x21, 0x00


	//----- nvinfo : EIATTR_KPARAM_INFO
	.align		4
.L_37:
        /*0028*/ 	.byte	0x04, 0x17
        /*002a*/ 	.short	(.L_39 - .L_38)
.L_38:
        /*002c*/ 	.word	0x00000000
        /*0030*/ 	.short	0x0001
        /*0032*/ 	.short	0x0008
        /*0034*/ 	.byte	0x00, 0xf5, 0x21, 0x00


	//----- nvinfo : EIATTR_KPARAM_INFO
	.align		4
.L_39:
        /*0038*/ 	.byte	0x04, 0x17
        /*003a*/ 	.short	(.L_41 - .L_40)
.L_40:
        /*003c*/ 	.word	0x00000000
        /*0040*/ 	.short	0x0000
        /*0042*/ 	.short	0x0000
        /*0044*/ 	.byte	0x00, 0xf5, 0x21, 0x00


	//----- nvinfo : EIATTR_SPARSE_MMA_MASK
	.align		4
.L_41:
        /*0048*/ 	.byte	0x03, 0x50
        /*004a*/ 	.short	0x0000


	//----- nvinfo : EIATTR_MAXREG_COUNT
	.align		4
        /*004c*/ 	.byte	0x03, 0x1b
        /*004e*/ 	.short	0x00ff


	//----- nvinfo : EIATTR_MERCURY_ISA_VERSION
	.align		4
        /*0050*/ 	.byte	0x03, 0x5f
        /*0052*/ 	.short	0x0101


	//----- nvinfo : EIATTR_VRC_CTA_INIT_COUNT
	.align		4
        /*0054*/ 	.byte	0x02, 0x4a
	.zero		1
	.zero		1


	//----- nvinfo : EIATTR_EXIT_INSTR_OFFSETS
	.align		4
        /*0058*/ 	.byte	0x04, 0x1c
        /*005a*/ 	.short	(.L_43 - .L_42)


	//   ....[0]....
.L_42:
        /*005c*/ 	.word	0x00000060


	//   ....[1]....
        /*0060*/ 	.word	0x00000a40


	//   ....[2]....
        /*0064*/ 	.word	0x00000a70


	//----- nvinfo : EIATTR_CBANK_PARAM_SIZE
	.align		4
.L_43:
        /*0068*/ 	.byte	0x03, 0x19
        /*006a*/ 	.short	0x0020


	//----- nvinfo : EIATTR_PARAM_CBANK
	.align		4
        /*006c*/ 	.byte	0x04, 0x0a
        /*006e*/ 	.short	(.L_45 - .L_44)
	.align		4
.L_44:
        /*0070*/ 	.word	index@(.nv.constant0._Z10calcPivotsPdPiS_S0_)
        /*0074*/ 	.short	0x0380
        /*0076*/ 	.short	0x0020


	//----- nvinfo : EIATTR_SW_WAR
	.align		4
.L_45:
        /*0078*/ 	.byte	0x04, 0x36
        /*007a*/ 	.short	(.L_47 - .L_46)
.L_46:
        /*007c*/ 	.word	0x00000008
.L_47:


//--------------------- .nv.callgraph             --------------------------
	.section	.nv.callgraph,"",@"SHT_CUDA_CALLGRAPH"
	.align	4
	.sectionentsize	8
	.align		4
        /*0000*/ 	.word	0x00000000
	.align		4
        /*0004*/ 	.word	0xffffffff
	.align		4
        /*0008*/ 	.word	0x00000000
	.align		4
        /*000c*/ 	.word	0xfffffffe
	.align		4
        /*0010*/ 	.word	0x00000000
	.align		4
        /*0014*/ 	.word	0xfffffffd
	.align		4
        /*0018*/ 	.word	0x00000000
	.align		4
        /*001c*/ 	.word	0xfffffffc


//--------------------- .text._Z14subtractPivotsPdPiS_S0_ --------------------------
	.section	.text._Z14subtractPivotsPdPiS_S0_,"ax",@progbits
	.align	128
        .global         _Z14subtractPivotsPdPiS_S0_
        .type           _Z14subtractPivotsPdPiS_S0_,@function
        .size           _Z14subtractPivotsPdPiS_S0_,(.L_x_18 - _Z14subtractPivotsPdPiS_S0_)
        .other          _Z14subtractPivotsPdPiS_S0_,@"STO_CUDA_ENTRY STV_DEFAULT"
_Z14subtractPivotsPdPiS_S0_:
.text._Z14subtractPivotsPdPiS_S0_:
[----:B------:R-:W-:Y:S08]  /*0000*/  LDC R1, c[0x0][0x37c] ;  /* 0x0000df00ff017b82 */ /* 0x000ff00000000800 */
[----:B------:R-:W0:Y:S01]  /*0010*/  LDC.64 R2, c[0x0][0x398] ;  /* 0x0000e600ff027b82 */ /* 0x000e220000000a00 */
[----:B------:R-:W0:Y:S02]  /*0020*/  LDCU.64 UR4, c[0x0][0x358] ;  /* 0x00006b00ff0477ac */ /* 0x000e240008000a00 */
[----:B0-----:R-:W2:Y:S01]  /*0030*/  LDG.E R2, desc[UR4][R2.64] ;  /* 0x0000000402027981 */ /* 0x001ea2000c1e1900 */
[----:B------:R-:W2:Y:S02]  /*0040*/  S2R R5, SR_TID.X ;  /* 0x0000000000057919 */ /* 0x000ea40000002100 */
[----:B--2---:R-:W-:-:S13]  /*0050*/  ISETP.GT.U32.AND P0, PT, R5, R2, PT ;  /* 0x000000020500720c */ /* 0x004fda0003f04070 */
[----:B------:R-:W-:Y:S05]  /*0060*/  @!P0 EXIT ;  /* 0x000000000000894d */ /* 0x000fea0003800000 */
[----:B------:R-:W0:Y:S01]  /*0070*/  LDC.64 R10, c[0x0][0x388] ;  /* 0x0000e200ff0a7b82 */ /* 0x000e220000000a00 */
[----:B------:R-:W1:Y:S07]  /*0080*/  S2R R0, SR_CTAID.X ;  /* 0x0000000000007919 */ /* 0x000e6e0000002500 */
[----:B------:R-:W2:Y:S01]  /*0090*/  LDC.64 R12, c[0x0][0x380] ;  /* 0x0000e000ff0c7b82 */ /* 0x000ea20000000a00 */
[----:B0-----:R-:W1:Y:S02]  /*00a0*/  LDG.E R3, desc[UR4][R10.64] ;  /* 0x000000040a037981 */ /* 0x001e64000c1e1900 */
[----:B-1----:R-:W-:-:S02]  /*00b0*/  IMAD R0, R3, R0, RZ ;  /* 0x0000000003007224 */ /* 0x002fc400078e02ff */
[----:B------:R-:W-:Y:S02]  /*00c0*/  IMAD R4, R2, R3, RZ ;  /* 0x0000000302047224 */ /* 0x000fe400078e02ff */
[----:B------:R-:W-:-:S04]  /*00d0*/  IMAD R0, R3, R0, RZ ;  /* 0x0000000003007224 */ /* 0x000fc800078e02ff */
[----:B------:R-:W-:-:S03]  /*00e0*/  IMAD.WIDE.U32 R8, R0, 0x8, RZ ;  /* 0x0000000800087825 */ /* 0x000fc600078e00ff */
[----:B--2---:R-:W-:-:S05]  /*00f0*/  IADD3 R12, P0, PT, R8, R12, RZ ;  /* 0x0000000c080c7210 */ /* 0x004fca0007f1e0ff */
[----:B------:R-:W-:Y:S02]  /*0100*/  IMAD.X R13, R9, 0x1, R13, P0 ;  /* 0x00000001090d7824 */ /* 0x000fe400000e060d */
[----:B------:R-:W-:-:S04]  /*0110*/  IMAD.WIDE R6, R4, 0x8, R12 ;  /* 0x0000000804067825 */ /* 0x000fc800078e020c */
[----:B------:R-:W-:-:S06]  /*0120*/  IMAD.WIDE.U32 R16, R2, 0x8, R6 ;  /* 0x0000000802107825 */ /* 0x000fcc00078e0006 */
[----:B------:R-:W2:Y:S01]  /*0130*/  LDG.E.64 R16, desc[UR4][R16.64] ;  /* 0x0000000410107981 */ /* 0x000ea2000c1e1b00 */
[----:B------:R-:W-:-:S04]  /*0140*/  IMAD R5, R3, R5, RZ ;  /* 0x0000000503057224 */ /* 0x000fc800078e02ff */
[----:B------:R-:W-:-:S04]  /*0150*/  IMAD.WIDE.U32 R10, R5, 0x8, R12 ;  /* 0x00000008050a7825 */ /* 0x000fc800078e000c */
[----:B------:R-:W-:-:S06]  /*0160*/  IMAD.WIDE.U32 R14, R2, 0x8, R10 ;  /* 0x00000008020e7825 */ /* 0x000fcc00078e000a */
[----:B------:R-:W3:Y:S01]  /*0170*/  LDG.E.64 R14, desc[UR4][R14.64] ;  /* 0x000000040e0e7981 */ /* 0x000ee2000c1e1b00 */
[----:B------:R-:W-:Y:S01]  /*0180*/  IMAD.MOV.U32 R12, RZ, RZ, 0x1 ;  /* 0x00000001ff0c7424 */ /* 0x000fe200078e00ff */
[----:B------:R-:W-:Y:S01]  /*0190*/  BSSY.RECONVERGENT B0, `(.L_x_0) ;  /* 0x0000012000007945 */ /* 0x000fe20003800200 */
[----:B--2---:R-:W0:Y:S04]  /*01a0*/  MUFU.RCP64H R13, R17 ;  /* 0x00000011000d7308 */ /* 0x004e280000001800 */
[----:B0-----:R-:W-:Y:S01]  /*01b0*/  DFMA R18, -R16, R12, 1 ;  /* 0x3ff000001012742b */ /* 0x001fe2000000010c */
[----:B---3--:R-:W-:-:S07]  /*01c0*/  FSETP.GEU.AND P1, PT, |R15|, 6.5827683646048100446e-37, PT ;  /* 0x036000000f00780b */ /* 0x008fce0003f2e200 */
[----:B------:R-:W-:-:S08]  /*01d0*/  DFMA R18, R18, R18, R18 ;  /* 0x000000121212722b */ /* 0x000fd00000000012 */
[----:B------:R-:W-:-:S08]  /*01e0*/  DFMA R18, R12, R18, R12 ;  /* 0x000000120c12722b */ /* 0x000fd0000000000c */
[----:B------:R-:W-:-:S08]  /*01f0*/  DFMA R12, -R16, R18, 1 ;  /* 0x3ff00000100c742b */ /* 0x000fd00000000112 */
[----:B------:R-:W-:-:S08]  /*0200*/  DFMA R12, R18, R12, R18 ;  /* 0x0000000c120c722b */ /* 0x000fd00000000012 */
[----:B------:R-:W-:-:S08]  /*0210*/  DMUL R18, R14, R12 ;  /* 0x0000000c0e127228 */ /* 0x000fd00000000000 */
[----:B------:R-:W-:-:S08]  /*0220*/  DFMA R20, -R16, R18, R14 ;  /* 0x000000121014722b */ /* 0x000fd0000000010e */
[----:B------:R-:W-:-:S10]  /*0230*/  DFMA R12, R12, R20, R18 ;  /* 0x000000140c0c722b */ /* 0x000fd40000000012 */
[----:B------:R-:W-:-:S05]  /*0240*/  FFMA R0, RZ, R17, R13 ;  /* 0x00000011ff007223 */ /* 0x000fca000000000d */
[----:B------:R-:W-:-:S13]  /*0250*/  FSETP.GT.AND P0, PT, |R0|, 1.469367938527859385e-39, PT ;  /* 0x001000000000780b */ /* 0x000fda0003f04200 */
[----:B------:R-:W-:Y:S05]  /*0260*/  @P0 BRA P1, `(.L_x_1) ;  /* 0x0000000000100947 */ /* 0x000fea0000800000 */
[----:B------:R-:W-:-:S07]  /*0270*/  MOV R0, 0x290 ;  /* 0x0000029000007802 */ /* 0x000fce0000000f00 */
[----:B------:R-:W-:Y:S05]  /*0280*/  CALL.REL.NOINC `($__internal_0_$__cuda_sm20_div_rn_f64_full) ;  /* 0x0000000800cc7944 */ /* 0x000fea0003c00000 */
[----:B------:R-:W-:Y:S02]  /*0290*/  IMAD.MOV.U32 R12, RZ, RZ, R20 ;  /* 0x000000ffff0c7224 */ /* 0x000fe400078e0014 */
[----:B------:R-:W-:-:S07]  /*02a0*/  IMAD.MOV.U32 R13, RZ, RZ, R21 ;  /* 0x000000ffff0d7224 */ /* 0x000fce00078e0015 */
.L_x_1:
[----:B------:R-:W-:Y:S05]  /*02b0*/  BSYNC.RECONVERGENT B0 ;  /* 0x0000000000007941 */ /* 0x000fea0003800200 */
.L_x_0:
[----:B------:R-:W-:-:S05]  /*02c0*/  VIADD R14, R2, 0x1 ;  /* 0x00000001020e7836 */ /* 0x000fca0000000000 */
[----:B------:R-:W-:-:S13]  /*02d0*/  ISETP.GE.AND P0, PT, R14, R3, PT ;  /* 0x000000030e00720c */ /* 0x000fda0003f06270 */
[----:B------:R-:W-:Y:S05]  /*02e0*/  @P0 EXIT ;  /* 0x000000000000094d */ /* 0x000fea0003800000 */
[----:B------:R-:W-:Y:S02]  /*02f0*/  IADD3 R15, PT, PT, R3, -0x2, -R2 ;  /* 0xfffffffe030f7810 */ /* 0x000fe40007ffe802 */
[----:B------:R-:W-:Y:S02]  /*0300*/  LOP3.LUT R0, RZ, R2, RZ, 0x33, !PT ;  /* 0x00000002ff007212 */ /* 0x000fe400078e33ff */
[----:B------:R-:W-:-:S03]  /*0310*/  ISETP.GE.U32.AND P0, PT, R15, 0xf, PT ;  /* 0x0000000f0f00780c */ /* 0x000fc60003f06070 */
[----:B------:R-:W-:Y:S02]  /*0320*/  IMAD.IADD R0, R3, 0x1, R0 ;  /* 0x0000000103007824 */ /* 0x000fe400078e0200 */
[----:B------:R-:W-:-:S03]  /*0330*/  IMAD.MOV.U32 R3, RZ, RZ, R14 ;  /* 0x000000ffff037224 */ /* 0x000fc600078e000e */
[----:B------:R-:W-:-:S05]  /*0340*/  LOP3.LUT R26, R0, 0xf, RZ, 0xc0, !PT ;  /* 0x0000000f001a7812 */ /* 0x000fca00078ec0ff */
[----:B------:R-:W-:Y:S05]  /*0350*/  @!P0 BRA `(.L_x_2) ;  /* 0x0000000400448947 */ /* 0x000fea0003800000 */
[----:B------:R-:W0:Y:S01]  /*0360*/  LDC.64 R16, c[0x0][0x380] ;  /* 0x0000e000ff107b82 */ /* 0x000e220000000a00 */
[----:B------:R-:W-:Y:S01]  /*0370*/  IMAD.WIDE R14, R4, 0x8, R8 ;  /* 0x00000008040e7825 */ /* 0x000fe200078e0208 */
[----:B------:R-:W-:-:S03]  /*0380*/  LOP3.LUT R27, R0, 0xfffffff0, RZ, 0xc0, !PT ;  /* 0xfffffff0001b7812 */ /* 0x000fc600078ec0ff */
[----:B------:R-:W-:-:S04]  /*0390*/  IMAD.WIDE.U32 R18, R5, 0x8, R8 ;  /* 0x0000000805127825 */ /* 0x000fc800078e0008 */
[----:B------:R-:W-:Y:S01]  /*03a0*/  IMAD.MOV R27, RZ, RZ, -R27 ;  /* 0x000000ffff1b7224 */ /* 0x000fe200078e0a1b */
[-C--:B0-----:R-:W-:Y:S02]  /*03b0*/  IADD3 R14, P0, PT, R14, R16.reuse, RZ ;  /* 0x000000100e0e7210 */ /* 0x081fe40007f1e0ff */
[----:B------:R-:W-:-:S03]  /*03c0*/  IADD3 R16, P1, PT, R18, R16, RZ ;  /* 0x0000001012107210 */ /* 0x000fc60007f3e0ff */
[--C-:B------:R-:W-:Y:S02]  /*03d0*/  IMAD.X R15, R15, 0x1, R17.reuse, P0 ;  /* 0x000000010f0f7824 */ /* 0x100fe400000e0611 */
[----:B------:R-:W-:-:S08]  /*03e0*/  IMAD.X R17, R19, 0x1, R17, P1 ;  /* 0x0000000113117824 */ /* 0x000fd000008e0611 */
.L_x_3:
[----:B------:R-:W-:-:S04]  /*03f0*/  IMAD.WIDE R18, R3, 0x8, R14 ;  /* 0x0000000803127825 */ /* 0x000fc800078e020e */
[----:B0-----:R-:W-:Y:S01]  /*0400*/  IMAD.WIDE R20, R3, 0x8, R16 ;  /* 0x0000000803147825 */ /* 0x001fe200078e0210 */
[----:B------:R-:W2:Y:S04]  /*0410*/  LDG.E.64 R24, desc[UR4][R18.64] ;  /* 0x0000000412187981 */ /* 0x000ea8000c1e1b00 */
[----:B------:R-:W2:Y:S02]  /*0420*/  LDG.E.64 R22, desc[UR4][R20.64] ;  /* 0x0000000414167981 */ /* 0x000ea4000c1e1b00 */
[-C--:B--2---:R-:W-:Y:S02]  /*0430*/  DFMA R28, R24, -R12.reuse, R22 ;  /* 0x8000000c181c722b */ /* 0x084fe40000000016 */
[----:B------:R-:W2:Y:S05]  /*0440*/  LDG.E.64 R22, desc[UR4][R20.64+0x8] ;  /* 0x0000080414167981 */ /* 0x000eaa000c1e1b00 */
[----:B------:R2:W-:Y:S04]  /*0450*/  STG.E.64 desc[UR4][R20.64], R28 ;  /* 0x0000001c14007986 */ /* 0x0005e8000c101b04 */
[----:B------:R-:W2:Y:S02]  /*0460*/  LDG.E.64 R24, desc[UR4][R18.64+0x8] ;  /* 0x0000080412187981 */ /* 0x000ea4000c1e1b00 */
[----:B--2---:R-:W-:-:S02]  /*0470*/  DFMA R28, R24, -R12, R22 ;  /* 0x8000000c181c722b */ /* 0x004fc40000000016 */
        /* <DEDUP_REMOVED lines=54> */
[----:B------:R-:W2:Y:S01]  /*07e0*/  LDG.E.64 R24, desc[UR4][R18.64+0x78] ;  /* 0x0000780412187981 */ /* 0x000ea2000c1e1b00 */
[----:B------:R-:W-:-:S05]  /*07f0*/  VIADD R27, R27, 0x10 ;  /* 0x000000101b1b7836 */ /* 0x000fca0000000000 */
[----:B------:R-:W-:Y:S01]  /*0800*/  ISETP.NE.AND P0, PT, R27, RZ, PT ;  /* 0x000000ff1b00720c */ /* 0x000fe20003f05270 */
[----:B------:R-:W-:Y:S01]  /*0810*/  VIADD R3, R3, 0x10 ;  /* 0x0000001003037836 */ /* 0x000fe20000000000 */
[----:B------:R-:W-:Y:S01]  /*0820*/  IADD3 R2, PT, PT, R2, 0x10, RZ ;  /* 0x0000001002027810 */ /* 0x000fe20007ffe0ff */
[----:B--2---:R-:W-:-:S07]  /*0830*/  DFMA R22, R24, -R12, R22 ;  /* 0x8000000c1816722b */ /* 0x004fce0000000016 */
[----:B------:R0:W-:Y:S03]  /*0840*/  STG.E.64 desc[UR4][R20.64+0x78], R22 ;  /* 0x0000781614007986 */ /* 0x0001e6000c101b04 */
[----:B------:R-:W-:Y:S05]  /*0850*/  @P0 BRA `(.L_x_3) ;  /* 0xfffffff800e40947 */ /* 0x000fea000383ffff */
[----:B------:R-:W-:-:S07]  /*0860*/  VIADD R3, R2, 0x1 ;  /* 0x0000000102037836 */ /* 0x000fce0000000000 */
.L_x_2:
[----:B------:R-:W-:-:S13]  /*0870*/  ISETP.NE.AND P0, PT, R26, RZ, PT ;  /* 0x000000ff1a00720c */ /* 0x000fda0003f05270 */
[----:B------:R-:W-:Y:S05]  /*0880*/  @!P0 EXIT ;  /* 0x000000000000894d */ /* 0x000fea0003800000 */
[----:B------:R-:W-:Y:S02]  /*0890*/  ISETP.GE.U32.AND P0, PT, R26, 0x8, PT ;  /* 0x000000081a00780c */ /* 0x000fe40003f06070 */
[----:B------:R-:W-:-:S04]  /*08a0*/  LOP3.LUT R2, R0, 0x7, RZ, 0xc0, !PT ;  /* 0x0000000700027812 */ /* 0x000fc800078ec0ff */
[----:B------:R-:W-:-:S07]  /*08b0*/  ISETP.NE.AND P1, PT, R2, RZ, PT ;  /* 0x000000ff0200720c */ /* 0x000fce0003f25270 */
[----:B------:R-:W-:Y:S06]  /*08c0*/  @!P0 BRA `(.L_x_4) ;  /* 0x00000000008c8947 */ /* 0x000fec0003800000 */
[----:B------:R-:W-:-:S04]  /*08d0*/  IMAD.WIDE R16, R3, 0x8, R6 ;  /* 0x0000000803107825 */ /* 0x000fc800078e0206 */
[----:B------:R-:W-:Y:S01]  /*08e0*/  IMAD.WIDE R14, R3, 0x8, R10 ;  /* 0x00000008030e7825 */ /* 0x000fe200078e020a */
[----:B------:R-:W2:Y:S04]  /*08f0*/  LDG.E.64 R18, desc[UR4][R16.64] ;  /* 0x0000000410127981 */ /* 0x000ea8000c1e1b00 */
[----:B0-----:R-:W2:Y:S04]  /*0900*/  LDG.E.64 R20, desc[UR4][R14.64] ;  /* 0x000000040e147981 */ /* 0x001ea8000c1e1b00 */
[----:B------:R-:W3:Y:S04]  /*0910*/  LDG.E.64 R22, desc[UR4][R14.64+0x8] ;  /* 0x000008040e167981 */ /* 0x000ee8000c1e1b00 */
[----:B------:R-:W4:Y:S04]  /*0920*/  LDG.E.64 R24, desc[UR4][R14.64+0x10] ;  /* 0x000010040e187981 */ /* 0x000f28000c1e1b00 */
[----:B------:R-:W5:Y:S01]  /*0930*/  LDG.E.64 R26, desc[UR4][R14.64+0x18] ;  /* 0x000018040e1a7981 */ /* 0x000f62000c1e1b00 */
[----:B--2---:R-:W-:-:S07]  /*0940*/  DFMA R18, R18, -R12, R20 ;  /* 0x8000000c1212722b */ /* 0x004fce0000000014 */
[----:B------:R0:W-:Y:S04]  /*0950*/  STG.E.64 desc[UR4][R14.64], R18 ;  /* 0x000000120e007986 */ /* 0x0001e8000c101b04 */
[----:B------:R-:W3:Y:S02]  /*0960*/  LDG.E.64 R20, desc[UR4][R16.64+0x8] ;  /* 0x0000080410147981 */ /* 0x000ee4000c1e1b00 */
[----:B---3--:R-:W-:-:S07]  /*0970*/  DFMA R20, R20, -R12, R22 ;  /* 0x8000000c1414722b */ /* 0x008fce0000000016 */
[----:B------:R1:W-:Y:S04]  /*0980*/  STG.E.64 desc[UR4][R14.64+0x8], R20 ;  /* 0x000008140e007986 */ /* 0x0003e8000c101b04 */
[----:B------:R-:W4:Y:S02]  /*0990*/  LDG.E.64 R22, desc[UR4][R16.64+0x10] ;  /* 0x0000100410167981 */ /* 0x000f24000c1e1b00 */
[----:B----4-:R-:W-:-:S07]  /*09a0*/  DFMA R22, R22, -R12, R24 ;  /* 0x8000000c1616722b */ /* 0x010fce0000000018 */
[----:B------:R2:W-:Y:S04]  /*09b0*/  STG.E.64 desc[UR4][R14.64+0x10], R22 ;  /* 0x000010160e007986 */ /* 0x0005e8000c101b04 */
[----:B------:R-:W5:Y:S02]  /*09c0*/  LDG.E.64 R24, desc[UR4][R16.64+0x18] ;  /* 0x0000180410187981 */ /* 0x000f64000c1e1b00 */
[-C--:B-----5:R-:W-:Y:S02]  /*09d0*/  DFMA R24, R24, -R12.reuse, R26 ;  /* 0x8000000c1818722b */ /* 0x0a0fe4000000001a */
[----:B------:R-:W3:Y:S05]  /*09e0*/  LDG.E.64 R26, desc[UR4][R14.64+0x20] ;  /* 0x000020040e1a7981 */ /* 0x000eea000c1e1b00 */
[----:B------:R4:W-:Y:S04]  /*09f0*/  STG.E.64 desc[UR4][R14.64+0x18], R24 ;  /* 0x000018180e007986 */ /* 0x0009e8000c101b04 */
[----:B0-----:R-:W3:Y:S02]  /*0a00*/  LDG.E.64 R18, desc[UR4][R16.64+0x20] ;  /* 0x0000200410127981 */ /* 0x001ee4000c1e1b00 */
[----:B---3--:R-:W-:-:S02]  /*0a10*/  DFMA R18, R18, -R12, R26 ;  /* 0x8000000c1212722b */ /* 0x008fc4000000001a */
[----:B------:R-:W3:Y:S05]  /*0a20*/  LDG.E.64 R26, desc[UR4][R14.64+0x28] ;  /* 0x000028040e1a7981 */ /* 0x000eea000c1e1b00 */
[----:B------:R0:W-:Y:S04]  /*0a30*/  STG.E.64 desc[UR4][R14.64+0x20], R18 ;  /* 0x000020120e007986 */ /* 0x0001e8000c101b04 */
[----:B-1----:R-:W3:Y:S02]  /*0a40*/  LDG.E.64 R20, desc[UR4][R16.64+0x28] ;  /* 0x0000280410147981 */ /* 0x002ee4000c1e1b00 */
[----:B---3--:R-:W-:-:S02]  /*0a50*/  DFMA R20, R20, -R12, R26 ;  /* 0x8000000c1414722b */ /* 0x008fc4000000001a */
[----:B------:R-:W3:Y:S05]  /*0a60*/  LDG.E.64 R26, desc[UR4][R14.64+0x30] ;  /* 0x000030040e1a7981 */ /* 0x000eea000c1e1b00 */
[----:B------:R0:W-:Y:S04]  /*0a70*/  STG.E.64 desc[UR4][R14.64+0x28], R20 ;  /* 0x000028140e007986 */ /* 0x0001e8000c101b04 */
[----:B--2---:R-:W3:Y:S02]  /*0a80*/  LDG.E.64 R22, desc[UR4][R16.64+0x30] ;  /* 0x0000300410167981 */ /* 0x004ee4000c1e1b00 */
[----:B---3--:R-:W-:-:S02]  /*0a90*/  DFMA R22, R22, -R12, R26 ;  /* 0x8000000c1616722b */ /* 0x008fc4000000001a */
[----:B------:R-:W2:Y:S05]  /*0aa0*/  LDG.E.64 R26, desc[UR4][R14.64+0x38] ;  /* 0x000038040e1a7981 */ /* 0x000eaa000c1e1b00 */
[----:B------:R0:W-:Y:S04]  /*0ab0*/  STG.E.64 desc[UR4][R14.64+0x30], R22 ;  /* 0x000030160e007986 */ /* 0x0001e8000c101b04 */
[----:B----4-:R-:W2:Y:S01]  /*0ac0*/  LDG.E.64 R24, desc[UR4][R16.64+0x38] ;  /* 0x0000380410187981 */ /* 0x010ea2000c1e1b00 */
[----:B------:R-:W-:Y:S01]  /*0ad0*/  VIADD R3, R3, 0x8 ;  /* 0x0000000803037836 */ /* 0x000fe20000000000 */
[----:B--2---:R-:W-:-:S07]  /*0ae0*/  DFMA R24, R24, -R12, R26 ;  /* 0x8000000c1818722b */ /* 0x004fce000000001a */
[----:B------:R0:W-:Y:S04]  /*0af0*/  STG.E.64 desc[UR4][R14.64+0x38], R24 ;  /* 0x000038180e007986 */ /* 0x0001e8000c101b04 */
.L_x_4:
[----:B------:R-:W-:Y:S05]  /*0b00*/  @!P1 EXIT ;  /* 0x000000000000994d */ /* 0x000fea0003800000 */
[----:B------:R-:W-:Y:S02]  /*0b10*/  ISETP.GE.U32.AND P0, PT, R2, 0x4, PT ;  /* 0x000000040200780c */ /* 0x000fe40003f06070 */
[----:B------:R-:W-:-:S04]  /*0b20*/  LOP3.LUT R0, R0, 0x3, RZ, 0xc0, !PT ;  /* 0x0000000300007812 */ /* 0x000fc800078ec0ff */
[----:B------:R-:W-:-:S07]  /*0b30*/  ISETP.NE.AND P1, PT, R0, RZ, PT ;  /* 0x000000ff0000720c */ /* 0x000fce0003f25270 */
[----:B------:R-:W-:Y:S06]  /*0b40*/  @!P0 BRA `(.L_x_5) ;  /* 0x00000000004c8947 */ /* 0x000fec0003800000 */
[----:B------:R-:W-:-:S04]  /*0b50*/  IMAD.WIDE R6, R3, 0x8, R6 ;  /* 0x0000000803067825 */ /* 0x000fc800078e0206 */
[----:B------:R-:W-:Y:S01]  /*0b60*/  IMAD.WIDE R10, R3, 0x8, R10 ;  /* 0x00000008030a7825 */ /* 0x000fe200078e020a */
[----:B0-----:R-:W2:Y:S04]  /*0b70*/  LDG.E.64 R14, desc[UR4][R6.64] ;  /* 0x00000004060e7981 */ /* 0x001ea8000c1e1b00 */
[----:B------:R-:W2:Y:S04]  /*0b80*/  LDG.E.64 R16, desc[UR4][R10.64] ;  /* 0x000000040a107981 */ /* 0x000ea8000c1e1b00 */
        /* <DEDUP_REMOVED lines=11> */
[----:B------:R-:W5:Y:S01]  /*0c40*/  LDG.E.64 R20, desc[UR4][R6.64+0x18] ;  /* 0x0000180406147981 */ /* 0x000f62000c1e1b00 */
[----:B------:R-:W-:Y:S01]  /*0c50*/  VIADD R3, R3, 0x4 ;  /* 0x0000000403037836 */ /* 0x000fe20000000000 */
[----:B-----5:R-:W-:-:S07]  /*0c60*/  DFMA R20, R20, -R12, R22 ;  /* 0x8000000c1414722b */ /* 0x020fce0000000016 */
[----:B------:R1:W-:Y:S04]  /*0c70*/  STG.E.64 desc[UR4][R10.64+0x18], R20 ;  /* 0x000018140a007986 */ /* 0x0003e8000c101b04 */
.L_x_5:
[----:B------:R-:W-:Y:S05]  /*0c80*/  @!P1 EXIT ;  /* 0x000000000000994d */ /* 0x000fea0003800000 */
[----:B01----:R-:W0:Y:S01]  /*0c90*/  LDC.64 R14, c[0x0][0x380] ;  /* 0x0000e000ff0e7b82 */ /* 0x003e220000000a00 */
[----:B------:R-:W-:-:S04]  /*0ca0*/  IMAD.WIDE.U32 R6, R5, 0x8, R8 ;  /* 0x0000000805067825 */ /* 0x000fc800078e0008 */
[----:B------:R-:W-:-:S04]  /*0cb0*/  IMAD.WIDE R4, R4, 0x8, R8 ;  /* 0x0000000804047825 */ /* 0x000fc800078e0208 */
[----:B------:R-:W-:Y:S01]  /*0cc0*/  IMAD.MOV R0, RZ, RZ, -R0 ;  /* 0x000000ffff007224 */ /* 0x000fe200078e0a00 */
[-C--:B0-----:R-:W-:Y:S02]  /*0cd0*/  IADD3 R10, P0, PT, R6, R14.reuse, RZ ;  /* 0x0000000e060a7210 */ /* 0x081fe40007f1e0ff */
[----:B------:R-:W-:-:S03]  /*0ce0*/  IADD3 R8, P1, PT, R4, R14, RZ ;  /* 0x0000000e04087210 */ /* 0x000fc60007f3e0ff */
[--C-:B------:R-:W-:Y:S02]  /*0cf0*/  IMAD.X R11, R7, 0x1, R15.reuse, P0 ;  /* 0x00000001070b7824 */ /* 0x100fe400000e060f */
[----:B------:R-:W-:-:S08]  /*0d00*/  IMAD.X R9, R5, 0x1, R15, P1 ;  /* 0x0000000105097824 */ /* 0x000fd000008e060f */
.L_x_6:
[----:B------:R-:W-:-:S04]  /*0d10*/  IMAD.WIDE R4, R3, 0x8, R8 ;  /* 0x0000000803047825 */ /* 0x000fc800078e0208 */
[C---:B0-----:R-:W-:Y:S02]  /*0d20*/  IMAD.WIDE R14, R3.reuse, 0x8, R10 ;  /* 0x00000008030e7825 */ /* 0x041fe400078e020a */
[----:B------:R-:W2:Y:S04]  /*0d30*/  LDG.E.64 R4, desc[UR4][R4.64] ;  /* 0x0000000404047981 */ /* 0x000ea8000c1e1b00 */
[----:B------:R-:W2:Y:S01]  /*0d40*/  LDG.E.64 R6, desc[UR4][R14.64] ;  /* 0x000000040e067981 */ /* 0x000ea2000c1e1b00 */
[----:B------:R-:W-:Y:S01]  /*0d50*/  VIADD R0, R0, 0x1 ;  /* 0x0000000100007836 */ /* 0x000fe20000000000 */
[----:B------:R-:W-:-:S04]  /*0d60*/  IADD3 R3, PT, PT, R3, 0x1, RZ ;  /* 0x0000000103037810 */ /* 0x000fc80007ffe0ff */
[----:B------:R-:W-:Y:S01]  /*0d70*/  ISETP.NE.AND P0, PT, R0, RZ, PT ;  /* 0x000000ff0000720c */ /* 0x000fe20003f05270 */
[----:B--2---:R-:W-:-:S07]  /*0d80*/  DFMA R6, R4, -R12, R6 ;  /* 0x8000000c0406722b */ /* 0x004fce0000000006 */
[----:B------:R0:W-:Y:S05]  /*0d90*/  STG.E.64 desc[UR4][R14.64], R6 ;  /* 0x000000060e007986 */ /* 0x0001ea000c101b04 */
[----:B------:R-:W-:Y:S05]  /*0da0*/  @P0 BRA `(.L_x_6) ;  /* 0xfffffffc00d80947 */ /* 0x000fea000383ffff */
[----:B------:R-:W-:Y:S05]  /*0db0*/  EXIT ;  /* 0x000000000000794d */ /* 0x000fea0003800000 */
        .weak           $__internal_0_$__cuda_sm20_div_rn_f64_full
        .type           $__internal_0_$__cuda_sm20_div_rn_f64_full,@function
        .size           $__internal_0_$__cuda_sm20_div_rn_f64_full,(.L_x_18 - $__internal_0_$__cuda_sm20_div_rn_f64_full)
$__internal_0_$__cuda_sm20_div_rn_f64_full:
[----:B------:R-:W-:Y:S01]  /*0dc0*/  IMAD.MOV.U32 R13, RZ, RZ, R15 ;  /* 0x000000ffff0d7224 */ /* 0x000fe200078e000f */
[C---:B------:R-:W-:Y:S01]  /*0dd0*/  FSETP.GEU.AND P0, PT, |R17|.reuse, 1.469367938527859385e-39, PT ;  /* 0x001000001100780b */ /* 0x040fe20003f0e200 */
[----:B------:R-:W-:Y:S01]  /*0de0*/  IMAD.MOV.U32 R12, RZ, RZ, R14 ;  /* 0x000000ffff0c7224 */ /* 0x000fe200078e000e */
[----:B------:R-:W-:Y:S01]  /*0df0*/  LOP3.LUT R14, R17, 0x800fffff, RZ, 0xc0, !PT ;  /* 0x800fffff110e7812 */ /* 0x000fe200078ec0ff */
[----:B------:R-:W-:Y:S01]  /*0e00*/  IMAD.MOV.U32 R27, RZ, RZ, 0x1ca00000 ;  /* 0x1ca00000ff1b7424 */ /* 0x000fe200078e00ff */
[C---:B------:R-:W-:Y:S01]  /*0e10*/  FSETP.GEU.AND P2, PT, |R13|.reuse, 1.469367938527859385e-39, PT ;  /* 0x001000000d00780b */ /* 0x040fe20003f4e200 */
[----:B------:R-:W-:Y:S01]  /*0e20*/  IMAD.MOV.U32 R18, RZ, RZ, R12 ;  /* 0x000000ffff127224 */ /* 0x000fe200078e000c */
[----:B------:R-:W-:Y:S01]  /*0e30*/  LOP3.LUT R15, R14, 0x3ff00000, RZ, 0xfc, !PT ;  /* 0x3ff000000e0f7812 */ /* 0x000fe200078efcff */
[----:B------:R-:W-:Y:S01]  /*0e40*/  IMAD.MOV.U32 R14, RZ, RZ, R16 ;  /* 0x000000ffff0e7224 */ /* 0x000fe200078e0010 */
[----:B------:R-:W-:Y:S01]  /*0e50*/  LOP3.LUT R26, R13, 0x7ff00000, RZ, 0xc0, !PT ;  /* 0x7ff000000d1a7812 */ /* 0x000fe200078ec0ff */
[----:B------:R-:W-:Y:S01]  /*0e60*/  IMAD.MOV.U32 R20, RZ, RZ, 0x1 ;  /* 0x00000001ff147424 */ /* 0x000fe200078e00ff */
[----:B------:R-:W-:Y:S01]  /*0e70*/  LOP3.LUT R29, R17, 0x7ff00000, RZ, 0xc0, !PT ;  /* 0x7ff00000111d7812 */ /* 0x000fe200078ec0ff */
[----:B------:R-:W-:Y:S02]  /*0e80*/  BSSY.RECONVERGENT B1, `(.L_x_7) ;  /* 0x000004d000017945 */ /* 0x000fe40003800200 */
[----:B------:R-:W-:Y:S01]  /*0e90*/  @!P0 DMUL R14, R16, 8.98846567431157953865e+307 ;  /* 0x7fe00000100e8828 */ /* 0x000fe20000000000 */
[----:B------:R-:W-:-:S03]  /*0ea0*/  ISETP.GE.U32.AND P1, PT, R26, R29, PT ;  /* 0x0000001d1a00720c */ /* 0x000fc60003f26070 */
[----:B------:R-:W-:Y:S01]  /*0eb0*/  @!P2 LOP3.LUT R19, R17, 0x7ff00000, RZ, 0xc0, !PT ;  /* 0x7ff000001113a812 */ /* 0x000fe200078ec0ff */
[----:B------:R-:W-:Y:S01]  /*0ec0*/  @!P2 IMAD.MOV.U32 R22, RZ, RZ, RZ ;  /* 0x000000ffff16a224 */ /* 0x000fe200078e00ff */
[----:B------:R-:W0:Y:S02]  /*0ed0*/  MUFU.RCP64H R21, R15 ;  /* 0x0000000f00157308 */ /* 0x000e240000001800 */
[----:B------:R-:W-:Y:S02]  /*0ee0*/  @!P2 ISETP.GE.U32.AND P3, PT, R26, R19, PT ;  /* 0x000000131a00a20c */ /* 0x000fe40003f66070 */
[C---:B------:R-:W-:Y:S02]  /*0ef0*/  SEL R19, R27.reuse, 0x63400000, !P1 ;  /* 0x634000001b137807 */ /* 0x040fe40004800000 */
[----:B------:R-:W-:Y:S02]  /*0f00*/  @!P2 SEL R23, R27, 0x63400000, !P3 ;  /* 0x634000001b17a807 */ /* 0x000fe40005800000 */
[----:B------:R-:W-:-:S02]  /*0f10*/  LOP3.LUT R19, R19, 0x800fffff, R13, 0xf8, !PT ;  /* 0x800fffff13137812 */ /* 0x000fc400078ef80d */
[----:B------:R-:W-:Y:S02]  /*0f20*/  @!P2 LOP3.LUT R23, R23, 0x80000000, R13, 0xf8, !PT ;  /* 0x800000001717a812 */ /* 0x000fe400078ef80d */
[----:B------:R-:W-:Y:S02]  /*0f30*/  @!P0 LOP3.LUT R29, R15, 0x7ff00000, RZ, 0xc0, !PT ;  /* 0x7ff000000f1d8812 */ /* 0x000fe400078ec0ff */
[----:B------:R-:W-:-:S06]  /*0f40*/  @!P2 LOP3.LUT R23, R23, 0x100000, RZ, 0xfc, !PT ;  /* 0x001000001717a812 */ /* 0x000fcc00078efcff */
[----:B------:R-:W-:Y:S02]  /*0f50*/  @!P2 DFMA R18, R18, 2, -R22 ;  /* 0x400000001212a82b */ /* 0x000fe40000000816 */
[----:B0-----:R-:W-:-:S08]  /*0f60*/  DFMA R22, R20, -R14, 1 ;  /* 0x3ff000001416742b */ /* 0x001fd0000000080e */
[----:B------:R-:W-:-:S08]  /*0f70*/  DFMA R22, R22, R22, R22 ;  /* 0x000000161616722b */ /* 0x000fd00000000016 */
[----:B------:R-:W-:-:S08]  /*0f80*/  DFMA R22, R20, R22, R20 ;  /* 0x000000161416722b */ /* 0x000fd00000000014 */
[----:B------:R-:W-:-:S08]  /*0f90*/  DFMA R20, R22, -R14, 1 ;  /* 0x3ff000001614742b */ /* 0x000fd0000000080e */
[----:B------:R-:W-:-:S08]  /*0fa0*/  DFMA R20, R22, R20, R22 ;  /* 0x000000141614722b */ /* 0x000fd00000000016 */
[----:B------:R-:W-:-:S08]  /*0fb0*/  DMUL R22, R20, R18 ;  /* 0x0000001214167228 */ /* 0x000fd00000000000 */
[----:B------:R-:W-:-:S08]  /*0fc0*/  DFMA R24, R22, -R14, R18 ;  /* 0x8000000e1618722b */ /* 0x000fd00000000012 */
[----:B------:R-:W-:Y:S01]  /*0fd0*/  DFMA R24, R20, R24, R22 ;  /* 0x000000181418722b */ /* 0x000fe20000000016 */
[----:B------:R-:W-:Y:S01]  /*0fe0*/  IMAD.MOV.U32 R22, RZ, RZ, R26 ;  /* 0x000000ffff167224 */ /* 0x000fe200078e001a */
[----:B------:R-:W-:-:S04]  /*0ff0*/  @!P2 LOP3.LUT R22, R19, 0x7ff00000, RZ, 0xc0, !PT ;  /* 0x7ff000001316a812 */ /* 0x000fc800078ec0ff */
[----:B------:R-:W-:-:S04]  /*1000*/  IADD3 R20, PT, PT, R22, -0x1, RZ ;  /* 0xffffffff16147810 */ /* 0x000fc80007ffe0ff */
[----:B------:R-:W-:Y:S01]  /*1010*/  ISETP.GT.U32.AND P0, PT, R20, 0x7feffffe, PT ;  /* 0x7feffffe1400780c */ /* 0x000fe20003f04070 */
[----:B------:R-:W-:-:S05]  /*1020*/  VIADD R20, R29, 0xffffffff ;  /* 0xffffffff1d147836 */ /* 0x000fca0000000000 */
[----:B------:R-:W-:-:S13]  /*1030*/  ISETP.GT.U32.OR P0, PT, R20, 0x7feffffe, P0 ;  /* 0x7feffffe1400780c */ /* 0x000fda0000704470 */
[----:B------:R-:W-:Y:S05]  /*1040*/  @P0 BRA `(.L_x_8) ;  /* 0x00000000006c0947 */ /* 0x000fea0003800000 */
[----:B------:R-:W-:-:S04]  /*1050*/  LOP3.LUT R13, R17, 0x7ff00000, RZ, 0xc0, !PT ;  /* 0x7ff00000110d7812 */ /* 0x000fc800078ec0ff */
[CC--:B------:R-:W-:Y:S02]  /*1060*/  VIADDMNMX R12, R26.reuse, -R13.reuse, 0xb9600000, !PT ;  /* 0xb96000001a0c7446 */ /* 0x0c0fe4000780090d */
[----:B------:R-:W-:Y:S02]  /*1070*/  ISETP.GE.U32.AND P0, PT, R26, R13, PT ;  /* 0x0000000d1a00720c */ /* 0x000fe40003f06070 */
[----:B------:R-:W-:Y:S02]  /*1080*/  VIMNMX R12, PT, PT, R12, 0x46a00000, PT ;  /* 0x46a000000c0c7848 */ /* 0x000fe40003fe0100 */
[----:B------:R-:W-:-:S05]  /*1090*/  SEL R27, R27, 0x63400000, !P0 ;  /* 0x634000001b1b7807 */ /* 0x000fca0004000000 */
[----:B------:R-:W-:Y:S02]  /*10a0*/  IMAD.IADD R22, R12, 0x1, -R27 ;  /* 0x000000010c167824 */ /* 0x000fe400078e0a1b */
[----:B------:R-:W-:Y:S02]  /*10b0*/  IMAD.MOV.U32 R12, RZ, RZ, RZ ;  /* 0x000000ffff0c7224 */ /* 0x000fe400078e00ff */
[----:B------:R-:W-:-:S06]  /*10c0*/  VIADD R13, R22, 0x7fe00000 ;  /* 0x7fe00000160d7836 */ /* 0x000fcc0000000000 */
[----:B------:R-:W-:-:S10]  /*10d0*/  DMUL R20, R24, R12 ;  /* 0x0000000c18147228 */ /* 0x000fd40000000000 */
[----:B------:R-:W-:-:S13]  /*10e0*/  FSETP.GTU.AND P0, PT, |R21|, 1.469367938527859385e-39, PT ;  /* 0x001000001500780b */ /* 0x000fda0003f0c200 */
[----:B------:R-:W-:Y:S05]  /*10f0*/  @P0 BRA `(.L_x_9) ;  /* 0x0000000000940947 */ /* 0x000fea0003800000 */
[----:B------:R-:W-:-:S06]  /*1100*/  DFMA R14, R24, -R14, R18 ;  /* 0x8000000e180e722b */ /* 0x000fcc0000000012 */
[----:B------:R-:W-:-:S04]  /*1110*/  IMAD.MOV.U32 R14, RZ, RZ, RZ ;  /* 0x000000ffff0e7224 */ /* 0x000fc800078e00ff */
[C---:B------:R-:W-:Y:S02]  /*1120*/  FSETP.NEU.AND P0, PT, R15.reuse, RZ, PT ;  /* 0x000000ff0f00720b */ /* 0x040fe40003f0d000 */
[----:B------:R-:W-:-:S04]  /*1130*/  LOP3.LUT R17, R15, 0x80000000, R17, 0x48, !PT ;  /* 0x800000000f117812 */ /* 0x000fc800078e4811 */
[----:B------:R-:W-:-:S07]  /*1140*/  LOP3.LUT R15, R17, R13, RZ, 0xfc, !PT ;  /* 0x0000000d110f7212 */ /* 0x000fce00078efcff */
[----:B------:R-:W-:Y:S05]  /*1150*/  @!P0 BRA `(.L_x_9) ;  /* 0x00000000007c8947 */ /* 0x000fea0003800000 */
[----:B------:R-:W-:Y:S01]  /*1160*/  IMAD.MOV R13, RZ, RZ, -R22 ;  /* 0x000000ffff0d7224 */ /* 0x000fe200078e0a16 */
[----:B------:R-:W-:Y:S01]  /*1170*/  DMUL.RP R14, R24, R14 ;  /* 0x0000000e180e7228 */ /* 0x000fe20000008000 */
[----:B------:R-:W-:-:S06]  /*1180*/  IMAD.MOV.U32 R12, RZ, RZ, RZ ;  /* 0x000000ffff0c7224 */ /* 0x000fcc00078e00ff */
[----:B------:R-:W-:-:S03]  /*1190*/  DFMA R12, R20, -R12, R24 ;  /* 0x8000000c140c722b */ /* 0x000fc60000000018 */
[----:B------:R-:W-:-:S03]  /*11a0*/  LOP3.LUT R17, R15, R17, RZ, 0x3c, !PT ;  /* 0x000000110f117212 */ /* 0x000fc600078e3cff */
[----:B------:R-:W-:-:S04]  /*11b0*/  IADD3 R12, PT, PT, -R22, -0x43300000, RZ ;  /* 0xbcd00000160c7810 */ /* 0x000fc80007ffe1ff */
[----:B------:R-:W-:-:S04]  /*11c0*/  FSETP.NEU.AND P0, PT, |R13|, R12, PT ;  /* 0x0000000c0d00720b */ /* 0x000fc80003f0d200 */
[----:B------:R-:W-:Y:S02]  /*11d0*/  FSEL R20, R14, R20, !P0 ;  /* 0x000000140e147208 */ /* 0x000fe40004000000 */
[----:B------:R-:W-:Y:S01]  /*11e0*/  FSEL R21, R17, R21, !P0 ;  /* 0x0000001511157208 */ /* 0x000fe20004000000 */
[----:B------:R-:W-:Y:S06]  /*11f0*/  BRA `(.L_x_9) ;  /* 0x0000000000547947 */ /* 0x000fec0003800000 */
.L_x_8:
[----:B------:R-:W-:-:S14]  /*1200*/  DSETP.NAN.AND P0, PT, R12, R12, PT ;  /* 0x0000000c0c00722a */ /* 0x000fdc0003f08000 */
[----:B------:R-:W-:Y:S05]  /*1210*/  @P0 BRA `(.L_x_10) ;  /* 0x0000000000440947 */ /* 0x000fea0003800000 */
[----:B------:R-:W-:-:S14]  /*1220*/  DSETP.NAN.AND P0, PT, R16, R16, PT ;  /* 0x000000101000722a */ /* 0x000fdc0003f08000 */
[----:B------:R-:W-:Y:S05]  /*1230*/  @P0 BRA `(.L_x_11) ;  /* 0x0000000000300947 */ /* 0x000fea0003800000 */
[----:B------:R-:W-:Y:S01]  /*1240*/  ISETP.NE.AND P0, PT, R22, R29, PT ;  /* 0x0000001d1600720c */ /* 0x000fe20003f05270 */
[----:B------:R-:W-:Y:S01]  /*1250*/  IMAD.MOV.U32 R20, RZ, RZ, 0x0 ;  /* 0x00000000ff147424 */ /* 0x000fe200078e00ff */
[----:B------:R-:W-:-:S11]  /*1260*/  MOV R21, 0xfff80000 ;  /* 0xfff8000000157802 */ /* 0x000fd60000000f00 */
[----:B------:R-:W-:Y:S05]  /*1270*/  @!P0 BRA `(.L_x_9) ;  /* 0x0000000000348947 */ /* 0x000fea0003800000 */
[----:B------:R-:W-:Y:S02]  /*1280*/  ISETP.NE.AND P0, PT, R22, 0x7ff00000, PT ;  /* 0x7ff000001600780c */ /* 0x000fe40003f05270 */
[----:B------:R-:W-:Y:S02]  /*1290*/  LOP3.LUT R21, R13, 0x80000000, R17, 0x48, !PT ;  /* 0x800000000d157812 */ /* 0x000fe400078e4811 */
[----:B------:R-:W-:-:S13]  /*12a0*/  ISETP.EQ.OR P0, PT, R29, RZ, !P0 ;  /* 0x000000ff1d00720c */ /* 0x000fda0004702670 */
[----:B------:R-:W-:Y:S01]  /*12b0*/  @P0 LOP3.LUT R12, R21, 0x7ff00000, RZ, 0xfc, !PT ;  /* 0x7ff00000150c0812 */ /* 0x000fe200078efcff */
[----:B------:R-:W-:Y:S02]  /*12c0*/  @!P0 IMAD.MOV.U32 R20, RZ, RZ, RZ ;  /* 0x000000ffff148224 */ /* 0x000fe400078e00ff */
[----:B------:R-:W-:Y:S02]  /*12d0*/  @P0 IMAD.MOV.U32 R20, RZ, RZ, RZ ;  /* 0x000000ffff140224 */ /* 0x000fe400078e00ff */
[----:B------:R-:W-:Y:S01]  /*12e0*/  @P0 IMAD.MOV.U32 R21, RZ, RZ, R12 ;  /* 0x000000ffff150224 */ /* 0x000fe200078e000c */
[----:B------:R-:W-:Y:S06]  /*12f0*/  BRA `(.L_x_9) ;  /* 0x0000000000147947 */ /* 0x000fec0003800000 */
.L_x_11:
[----:B------:R-:W-:Y:S01]  /*1300*/  LOP3.LUT R21, R17, 0x80000, RZ, 0xfc, !PT ;  /* 0x0008000011157812 */ /* 0x000fe200078efcff */
[----:B------:R-:W-:Y:S01]  /*1310*/  IMAD.MOV.U32 R20, RZ, RZ, R16 ;  /* 0x000000ffff147224 */ /* 0x000fe200078e0010 */
[----:B------:R-:W-:Y:S06]  /*1320*/  BRA `(.L_x_9) ;  /* 0x0000000000087947 */ /* 0x000fec0003800000 */
.L_x_10:
[----:B------:R-:W-:Y:S01]  /*1330*/  LOP3.LUT R21, R13, 0x80000, RZ, 0xfc, !PT ;  /* 0x000800000d157812 */ /* 0x000fe200078efcff */
[----:B------:R-:W-:-:S07]  /*1340*/  IMAD.MOV.U32 R20, RZ, RZ, R12 ;  /* 0x000000ffff147224 */ /* 0x000fce00078e000c */
.L_x_9:
[----:B------:R-:W-:Y:S05]  /*1350*/  BSYNC.RECONVERGENT B1 ;  /* 0x0000000000017941 */ /* 0x000fea0003800200 */
.L_x_7:
[----:B------:R-:W-:Y:S02]  /*1360*/  IMAD.MOV.U32 R12, RZ, RZ, R0 ;  /* 0x000000ffff0c7224 */ /* 0x000fe400078e0000 */
[----:B------:R-:W-:-:S04]  /*1370*/  IMAD.MOV.U32 R13, RZ, RZ, 0x0 ;  /* 0x00000000ff0d7424 */ /* 0x000fc800078e00ff */
[----:B------:R-:W-:Y:S05]  /*1380*/  RET.REL.NODEC R12 `(_Z14subtractPivotsPdPiS_S0_) ;  /* 0xffffffec0c1c7950 */ /* 0x000fea0003c3ffff */
.L_x_12:
[----:B------:R-:W-:-:S00]  /*1390*/  BRA `(.L_x_12) ;  /* 0xfffffffc00fc7947 */ /* 0x000fc0000383ffff */
[----:B------:R-:W-:-:S00]  /*13a0*/  NOP ;  /* 0x0000000000007918 */ /* 0x000fc00000000000 */
        /* <DEDUP_REMOVED lines=13> */
.L_x_18:


//--------------------- .text._Z10calcPivotsPdPiS_S0_ --------------------------
	.section	.text._Z10calcPivotsPdPiS_S0_,"ax",@progbits
	.align	128
        .global         _Z10calcPivotsPdPiS_S0_
        .type           _Z10calcPivotsPdPiS_S0_,@function
        .size           _Z10calcPivotsPdPiS_S0_,(.L_x_20 - _Z10calcPivotsPdPiS_S0_)
        .other          _Z10calcPivotsPdPiS_S0_,@"STO_CUDA_ENTRY STV_DEFAULT"
_Z10calcPivotsPdPiS_S0_:
.text._Z10calcPivotsPdPiS_S0_:
[----:B------:R-:W-:Y:S08]  /*0000*/  LDC R1, c[0x0][0x37c] ;  /* 0x0000df00ff017b82 */ /* 0x000ff00000000800 */
[----:B------:R-:W0:Y:S01]  /*0010*/  LDC.64 R2, c[0x0][0x398] ;  /* 0x0000e600ff027b82 */ /* 0x000e220000000a00 */
[----:B------:R-:W0:Y:S02]  /*0020*/  LDCU.64 UR4, c[0x0][0x358] ;  /* 0x00006b00ff0477ac */ /* 0x000e240008000a00 */
[----:B0-----:R-:W2:Y:S01]  /*0030*/  LDG.E R0, desc[UR4][R2.64] ;  /* 0x0000000402007981 */ /* 0x001ea2000c1e1900 */
[----:B------:R-:W2:Y:S02]  /*0040*/  S2R R5, SR_TID.X ;  /* 0x0000000000057919 */ /* 0x000ea40000002100 */
[----:B--2---:R-:W-:-:S13]  /*0050*/  ISETP.NE.AND P0, PT, R5, R0, PT ;  /* 0x000000000500720c */ /* 0x004fda0003f05270 */
[----:B------:R-:W-:Y:S05]  /*0060*/  @P0 EXIT ;  /* 0x000000000000094d */ /* 0x000fea0003800000 */
[----:B------:R-:W0:Y:S01]  /*0070*/  LDC.64 R6, c[0x0][0x388] ;  /* 0x0000e200ff067b82 */ /* 0x000e220000000a00 */
[----:B------:R-:W1:Y:S01]  /*0080*/  S2R R2, SR_CTAID.X ;  /* 0x0000000000027919 */ /* 0x000e620000002500 */
[----:B------:R-:W2:Y:S06]  /*0090*/  LDCU.64 UR6, c[0x0][0x380] ;  /* 0x00007000ff0677ac */ /* 0x000eac0008000a00 */
[----:B------:R-:W3:Y:S01]  /*00a0*/  LDC.64 R10, c[0x0][0x380] ;  /* 0x0000e000ff0a7b82 */ /* 0x000ee20000000a00 */
[----:B0-----:R-:W1:Y:S02]  /*00b0*/  LDG.E R3, desc[UR4][R6.64] ;  /* 0x0000000406037981 */ /* 0x001e64000c1e1900 */
[----:B-1----:R-:W-:-:S02]  /*00c0*/  IMAD R8, R3, R2, RZ ;  /* 0x0000000203087224 */ /* 0x002fc400078e02ff */
[----:B------:R-:W-:Y:S02]  /*00d0*/  IMAD R4, R0, R3, RZ ;  /* 0x0000000300047224 */ /* 0x000fe400078e02ff */
[----:B------:R-:W-:-:S03]  /*00e0*/  IMAD R9, R3, R8, RZ ;  /* 0x0000000803097224 */ /* 0x000fc600078e02ff */
[----:B------:R-:W-:Y:S01]  /*00f0*/  SHF.R.S32.HI R5, RZ, 0x1f, R4 ;  /* 0x0000001fff057819 */ /* 0x000fe20000011404 */
[----:B---3--:R-:W-:Y:S01]  /*0100*/  IMAD.WIDE.U32 R10, R9, 0x8, R10 ;  /* 0x00000008090a7825 */ /* 0x008fe200078e000a */
[----:B------:R-:W-:-:S05]  /*0110*/  IADD3 R13, P0, PT, R0, R4, RZ ;  /* 0x00000004000d7210 */ /* 0x000fca0007f1e0ff */
[----:B------:R-:W-:Y:S01]  /*0120*/  IMAD.X R8, RZ, RZ, R5, P0 ;  /* 0x000000ffff087224 */ /* 0x000fe200000e0605 */
[----:B------:R-:W-:-:S04]  /*0130*/  LEA R12, P0, R13, R10, 0x3 ;  /* 0x0000000a0d0c7211 */ /* 0x000fc800078018ff */
[----:B------:R-:W-:-:S05]  /*0140*/  LEA.HI.X R13, R13, R11, R8, 0x3, P0 ;  /* 0x0000000b0d0d7211 */ /* 0x000fca00000f1c08 */
[----:B------:R-:W3:Y:S01]  /*0150*/  LDG.E.64 R6, desc[UR4][R12.64] ;  /* 0x000000040c067981 */ /* 0x000ee2000c1e1b00 */
[----:B--2---:R-:W-:Y:S02]  /*0160*/  ISETP.NE.U32.AND P1, PT, RZ, UR6, PT ;  /* 0x00000006ff007c0c */ /* 0x004fe4000bf25070 */
[----:B------:R-:W-:Y:S02]  /*0170*/  PLOP3.LUT P0, PT, PT, PT, PT, 0x80, 0x8 ;  /* 0x000000000008781c */ /* 0x000fe40003f0f070 */
[----:B------:R-:W-:-:S13]  /*0180*/  ISETP.NE.AND.EX P1, PT, RZ, UR7, PT, P1 ;  /* 0x00000007ff007c0c */ /* 0x000fda000bf25310 */
[----:B---3--:R-:W-:Y:S01]  /*0190*/  DSETP.NEU.OR P1, PT, R6, RZ, !P1 ;  /* 0x000000ff0600722a */ /* 0x008fe20004f2d400 */
[----:B------:R-:W-:-:S05]  /*01a0*/  VIADD R6, R0, 0x1 ;  /* 0x0000000100067836 */ /* 0x000fca0000000000 */
[----:B------:R-:W-:-:S13]  /*01b0*/  ISETP.GE.OR P1, PT, R6, R3, P1 ;  /* 0x000000030600720c */ /* 0x000fda0000f26670 */
[----:B------:R-:W-:Y:S05]  /*01c0*/  @P1 BRA `(.L_x_13) ;  /* 0x0000000400fc1947 */ /* 0x000fea0003800000 */
[C---:B------:R-:W-:Y:S01]  /*01d0*/  ISETP.GE.U32.AND P2, PT, R3.reuse, 0x8, PT ;  /* 0x000000080300780c */ /* 0x040fe20003f46070 */
[C---:B------:R-:W-:Y:S01]  /*01e0*/  IMAD.IADD R7, R3.reuse, 0x1, R4 ;  /* 0x0000000103077824 */ /* 0x040fe200078e0204 */
[----:B------:R-:W-:Y:S01]  /*01f0*/  LOP3.LUT R6, R3, 0x7, RZ, 0xc0, !PT ;  /* 0x0000000703067812 */ /* 0x000fe200078ec0ff */
[----:B------:R-:W-:Y:S01]  /*0200*/  IMAD.MOV.U32 R8, RZ, RZ, RZ ;  /* 0x000000ffff087224 */ /* 0x000fe200078e00ff */
[----:B------:R-:W-:Y:S02]  /*0210*/  PLOP3.LUT P0, PT, PT, PT, PT, 0x8, 0x80 ;  /* 0x000000000080781c */ /* 0x000fe40003f0e170 */
[----:B------:R-:W-:-:S07]  /*0220*/  ISETP.NE.AND P1, PT, R6, RZ, PT ;  /* 0x000000ff0600720c */ /* 0x000fce0003f25270 */
[----:B------:R-:W-:Y:S06]  /*0230*/  @!P2 BRA `(.L_x_14) ;  /* 0x0000000000e4a947 */ /* 0x000fec0003800000 */
[----:B------:R-:W-:Y:S01]  /*0240*/  SHF.R.U32.HI R15, RZ, 0x1d, R7 ;  /* 0x0000001dff0f7819 */ /* 0x000fe20000011607 */
[----:B------:R-:W-:Y:S01]  /*0250*/  IMAD.SHL.U32 R14, R7, 0x8, RZ ;  /* 0x00000008070e7824 */ /* 0x000fe200078e00ff */
[C---:B------:R-:W-:Y:S01]  /*0260*/  SHF.L.U64.HI R17, R4.reuse, 0x3, R5 ;  /* 0x0000000304117819 */ /* 0x040fe20000010205 */
[----:B------:R-:W-:Y:S01]  /*0270*/  IMAD.SHL.U32 R16, R4, 0x8, RZ ;  /* 0x0000000804107824 */ /* 0x000fe200078e00ff */
[----:B------:R-:W-:Y:S01]  /*0280*/  LOP3.LUT R8, R3, 0x7ffffff8, RZ, 0xc0, !PT ;  /* 0x7ffffff803087812 */ /* 0x000fe200078ec0ff */
[----:B------:R-:W-:-:S04]  /*0290*/  IMAD.WIDE.U32 R14, R9, 0x8, R14 ;  /* 0x00000008090e7825 */ /* 0x000fc800078e000e */
[----:B------:R-:W-:Y:S01]  /*02a0*/  IMAD.WIDE.U32 R16, R9, 0x8, R16 ;  /* 0x0000000809107825 */ /* 0x000fe200078e0010 */
[----:B------:R-:W-:-:S03]  /*02b0*/  IADD3 R20, P2, PT, R14, UR6, RZ ;  /* 0x000000060e147c10 */ /* 0x000fc6000ff5e0ff */
[----:B------:R-:W-:Y:S01]  /*02c0*/  IMAD.MOV R9, RZ, RZ, -R8 ;  /* 0x000000ffff097224 */ /* 0x000fe200078e0a08 */
[----:B------:R-:W-:Y:S02]  /*02d0*/  IADD3 R18, P4, PT, R16, UR6, RZ ;  /* 0x0000000610127c10 */ /* 0x000fe4000ff9e0ff */
[----:B------:R-:W-:Y:S02]  /*02e0*/  IADD3 R20, P3, PT, R20, 0x20, RZ ;  /* 0x0000002014147810 */ /* 0x000fe40007f7e0ff */
[----:B------:R-:W-:Y:S02]  /*02f0*/  IADD3 R18, P5, PT, R18, 0x20, RZ ;  /* 0x0000002012127810 */ /* 0x000fe40007fbe0ff */
[----:B------:R-:W-:Y:S02]  /*0300*/  IADD3.X R21, PT, PT, RZ, UR7, R15, P3, P2 ;  /* 0x00000007ff157c10 */ /* 0x000fe40009fe440f */
[----:B------:R-:W-:-:S09]  /*0310*/  IADD3.X R19, PT, PT, RZ, UR7, R17, P5, P4 ;  /* 0x00000007ff137c10 */ /* 0x000fd2000afe8411 */
.L_x_15:
[----:B-1----:R-:W-:Y:S02]  /*0320*/  IMAD.MOV.U32 R14, RZ, RZ, R18 ;  /* 0x000000ffff0e7224 */ /* 0x002fe400078e0012 */
[----:B------:R-:W-:Y:S02]  /*0330*/  IMAD.MOV.U32 R15, RZ, RZ, R19 ;  /* 0x000000ffff0f7224 */ /* 0x000fe400078e0013 */
[----:B------:R-:W-:Y:S02]  /*0340*/  IMAD.MOV.U32 R16, RZ, RZ, R20 ;  /* 0x000000ffff107224 */ /* 0x000fe400078e0014 */
[----:B------:R-:W-:Y:S01]  /*0350*/  IMAD.MOV.U32 R17, RZ, RZ, R21 ;  /* 0x000000ffff117224 */ /* 0x000fe200078e0015 */
[----:B------:R-:W2:Y:S04]  /*0360*/  LDG.E.64 R26, desc[UR4][R14.64+-0x20] ;  /* 0xffffe0040e1a7981 */ /* 0x000ea8000c1e1b00 */
[----:B------:R-:W3:Y:S04]  /*0370*/  LDG.E.64 R28, desc[UR4][R16.64+-0x20] ;  /* 0xffffe004101c7981 */ /* 0x000ee8000c1e1b00 */
[----:B--2---:R-:W-:Y:S04]  /*0380*/  STG.E.64 desc[UR4][R16.64+-0x20], R26 ;  /* 0xffffe01a10007986 */ /* 0x004fe8000c101b04 */
[----:B---3--:R-:W-:Y:S04]  /*0390*/  STG.E.64 desc[UR4][R14.64+-0x20], R28 ;  /* 0xffffe01c0e007986 */ /* 0x008fe8000c101b04 */
[----:B------:R-:W2:Y:S04]  /*03a0*/  LDG.E.64 R18, desc[UR4][R14.64+-0x18] ;  /* 0xffffe8040e127981 */ /* 0x000ea8000c1e1b00 */
[----:B------:R-:W3:Y:S04]  /*03b0*/  LDG.E.64 R20, desc[UR4][R16.64+-0x18] ;  /* 0xffffe80410147981 */ /* 0x000ee8000c1e1b00 */
[----:B--2---:R-:W-:Y:S04]  /*03c0*/  STG.E.64 desc[UR4][R16.64+-0x18], R18 ;  /* 0xffffe81210007986 */ /* 0x004fe8000c101b04 */
[----:B---3--:R0:W-:Y:S04]  /*03d0*/  STG.E.64 desc[UR4][R14.64+-0x18], R20 ;  /* 0xffffe8140e007986 */ /* 0x0081e8000c101b04 */
[----:B------:R-:W2:Y:S04]  /*03e0*/  LDG.E.64 R22, desc[UR4][R16.64+-0x10] ;  /* 0xfffff00410167981 */ /* 0x000ea8000c1e1b00 */
[----:B0-----:R-:W3:Y:S04]  /*03f0*/  LDG.E.64 R20, desc[UR4][R14.64+-0x10] ;  /* 0xfffff0040e147981 */ /* 0x001ee8000c1e1b00 */
[----:B---3--:R0:W-:Y:S04]  /*0400*/  STG.E.64 desc[UR4][R16.64+-0x10], R20 ;  /* 0xfffff01410007986 */ /* 0x0081e8000c101b04 */
[----:B--2---:R-:W-:Y:S04]  /*0410*/  STG.E.64 desc[UR4][R14.64+-0x10], R22 ;  /* 0xfffff0160e007986 */ /* 0x004fe8000c101b04 */
        /* <DEDUP_REMOVED lines=8> */
[----:B0-----:R-:W2:Y:S04]  /*04a0*/  LDG.E.64 R20, desc[UR4][R16.64+0x8] ;  /* 0x0000080410147981 */ /* 0x001ea8000c1e1b00 */
[----:B-1----:R-:W3:Y:S04]  /*04b0*/  LDG.E.64 R18, desc[UR4][R14.64+0x8] ;  /* 0x000008040e127981 */ /* 0x002ee8000c1e1b00 */
[----:B---3--:R-:W-:Y:S04]  /*04c0*/  STG.E.64 desc[UR4][R16.64+0x8], R18 ;  /* 0x0000081210007986 */ /* 0x008fe8000c101b04 */
[----:B--2---:R0:W-:Y:S04]  /*04d0*/  STG.E.64 desc[UR4][R14.64+0x8], R20 ;  /* 0x000008140e007986 */ /* 0x0041e8000c101b04 */
[----:B------:R-:W2:Y:S04]  /*04e0*/  LDG.E.64 R22, desc[UR4][R14.64+0x10] ;  /* 0x000010040e167981 */ /* 0x000ea8000c1e1b00 */
[----:B------:R-:W3:Y:S04]  /*04f0*/  LDG.E.64 R24, desc[UR4][R16.64+0x10] ;  /* 0x0000100410187981 */ /* 0x000ee8000c1e1b00 */
[----:B--2---:R1:W-:Y:S04]  /*0500*/  STG.E.64 desc[UR4][R16.64+0x10], R22 ;  /* 0x0000101610007986 */ /* 0x0043e8000c101b04 */
[----:B---3--:R1:W-:Y:S04]  /*0510*/  STG.E.64 desc[UR4][R14.64+0x10], R24 ;  /* 0x000010180e007986 */ /* 0x0083e8000c101b04 */
[----:B------:R-:W2:Y:S04]  /*0520*/  LDG.E.64 R26, desc[UR4][R14.64+0x18] ;  /* 0x000018040e1a7981 */ /* 0x000ea8000c1e1b00 */
[----:B------:R-:W3:Y:S01]  /*0530*/  LDG.E.64 R28, desc[UR4][R16.64+0x18] ;  /* 0x00001804101c7981 */ /* 0x000ee2000c1e1b00 */
[----:B------:R-:W-:-:S05]  /*0540*/  VIADD R9, R9, 0x8 ;  /* 0x0000000809097836 */ /* 0x000fca0000000000 */
[----:B------:R-:W-:Y:S02]  /*0550*/  ISETP.NE.AND P2, PT, R9, RZ, PT ;  /* 0x000000ff0900720c */ /* 0x000fe40003f45270 */
[----:B0-----:R-:W-:Y:S02]  /*0560*/  IADD3 R20, P3, PT, R16, 0x40, RZ ;  /* 0x0000004010147810 */ /* 0x001fe40007f7e0ff */
[----:B------:R-:W-:-:S03]  /*0570*/  IADD3 R18, P4, PT, R14, 0x40, RZ ;  /* 0x000000400e127810 */ /* 0x000fc60007f9e0ff */
[----:B------:R-:W-:Y:S02]  /*0580*/  IMAD.X R21, RZ, RZ, R17, P3 ;  /* 0x000000ffff157224 */ /* 0x000fe400018e0611 */
[----:B------:R-:W-:Y:S01]  /*0590*/  IMAD.X R19, RZ, RZ, R15, P4 ;  /* 0x000000ffff137224 */ /* 0x000fe200020e060f */
[----:B--2---:R1:W-:Y:S04]  /*05a0*/  STG.E.64 desc[UR4][R16.64+0x18], R26 ;  /* 0x0000181a10007986 */ /* 0x0043e8000c101b04 */
[----:B---3--:R1:W-:Y:S01]  /*05b0*/  STG.E.64 desc[UR4][R14.64+0x18], R28 ;  /* 0x0000181c0e007986 */ /* 0x0083e2000c101b04 */
[----:B------:R-:W-:Y:S05]  /*05c0*/  @P2 BRA `(.L_x_15) ;  /* 0xfffffffc00542947 */ /* 0x000fea000383ffff */
.L_x_14:
[----:B------:R-:W-:Y:S05]  /*05d0*/  @!P1 BRA `(.L_x_13) ;  /* 0x0000000000f89947 */ /* 0x000fea0003800000 */
[----:B------:R-:W-:Y:S02]  /*05e0*/  ISETP.GE.U32.AND P2, PT, R6, 0x4, PT ;  /* 0x000000040600780c */ /* 0x000fe40003f46070 */
[----:B------:R-:W-:-:S04]  /*05f0*/  LOP3.LUT R9, R3, 0x3, RZ, 0xc0, !PT ;  /* 0x0000000303097812 */ /* 0x000fc800078ec0ff */
[----:B------:R-:W-:-:S07]  /*0600*/  ISETP.NE.AND P1, PT, R9, RZ, PT ;  /* 0x000000ff0900720c */ /* 0x000fce0003f25270 */
[----:B------:R-:W-:Y:S06]  /*0610*/  @!P2 BRA `(.L_x_16) ;  /* 0x000000000064a947 */ /* 0x000fec0003800000 */
[-C--:B-1----:R-:W-:Y:S02]  /*0620*/  IADD3 R17, P3, PT, R4, R8.reuse, RZ ;  /* 0x0000000804117210 */ /* 0x082fe40007f7e0ff */
[----:B------:R-:W-:-:S03]  /*0630*/  IADD3 R15, P2, PT, R7, R8, RZ ;  /* 0x00000008070f7210 */ /* 0x000fc60007f5e0ff */
[----:B------:R-:W-:Y:S01]  /*0640*/  IMAD.X R6, RZ, RZ, R5, P3 ;  /* 0x000000ffff067224 */ /* 0x000fe200018e0605 */
[-C--:B------:R-:W-:Y:S01]  /*0650*/  LEA R16, P3, R17, R10.reuse, 0x3 ;  /* 0x0000000a11107211 */ /* 0x080fe200078618ff */
[----:B------:R-:W-:Y:S01]  /*0660*/  IMAD.X R18, RZ, RZ, RZ, P2 ;  /* 0x000000ffff127224 */ /* 0x000fe200010e06ff */
[----:B------:R-:W-:Y:S02]  /*0670*/  LEA R14, P2, R15, R10, 0x3 ;  /* 0x0000000a0f0e7211 */ /* 0x000fe400078418ff */
[-C--:B------:R-:W-:Y:S02]  /*0680*/  LEA.HI.X R17, R17, R11.reuse, R6, 0x3, P3 ;  /* 0x0000000b11117211 */ /* 0x080fe400018f1c06 */
[----:B------:R-:W-:-:S03]  /*0690*/  LEA.HI.X R15, R15, R11, R18, 0x3, P2 ;  /* 0x0000000b0f0f7211 */ /* 0x000fc600010f1c12 */
[----:B------:R-:W2:Y:S04]  /*06a0*/  LDG.E.64 R20, desc[UR4][R16.64] ;  /* 0x0000000410147981 */ /* 0x000ea8000c1e1b00 */
[----:B------:R-:W3:Y:S04]  /*06b0*/  LDG.E.64 R18, desc[UR4][R14.64] ;  /* 0x000000040e127981 */ /* 0x000ee8000c1e1b00 */
[----:B--2---:R-:W-:Y:S04]  /*06c0*/  STG.E.64 desc[UR4][R14.64], R20 ;  /* 0x000000140e007986 */ /* 0x004fe8000c101b04 */
[----:B---3--:R0:W-:Y:S04]  /*06d0*/  STG.E.64 desc[UR4][R16.64], R18 ;  /* 0x0000001210007986 */ /* 0x0081e8000c101b04 */
[----:B------:R-:W2:Y:S04]  /*06e0*/  LDG.E.64 R24, desc[UR4][R16.64+0x8] ;  /* 0x0000080410187981 */ /* 0x000ea8000c1e1b00 */
[----:B------:R-:W3:Y:S04]  /*06f0*/  LDG.E.64 R22, desc[UR4][R14.64+0x8] ;  /* 0x000008040e167981 */ /* 0x000ee8000c1e1b00 */
[----:B--2---:R2:W-:Y:S04]  /*0700*/  STG.E.64 desc[UR4][R14.64+0x8], R24 ;  /* 0x000008180e007986 */ /* 0x0045e8000c101b04 */
[----:B---3--:R2:W-:Y:S04]  /*0710*/  STG.E.64 desc[UR4][R16.64+0x8], R22 ;  /* 0x0000081610007986 */ /* 0x0085e8000c101b04 */
[----:B------:R-:W3:Y:S04]  /*0720*/  LDG.E.64 R28, desc[UR4][R16.64+0x10] ;  /* 0x00001004101c7981 */ /* 0x000ee8000c1e1b00 */
[----:B------:R-:W4:Y:S04]  /*0730*/  LDG.E.64 R26, desc[UR4][R14.64+0x10] ;  /* 0x000010040e1a7981 */ /* 0x000f28000c1e1b00 */
[----:B---3--:R2:W-:Y:S04]  /*0740*/  STG.E.64 desc[UR4][R14.64+0x10], R28 ;  /* 0x0000101c0e007986 */ /* 0x0085e8000c101b04 */
[----:B----4-:R2:W-:Y:S04]  /*0750*/  STG.E.64 desc[UR4][R16.64+0x10], R26 ;  /* 0x0000101a10007986 */ /* 0x0105e8000c101b04 */
[----:B0-----:R-:W3:Y:S04]  /*0760*/  LDG.E.64 R18, desc[UR4][R16.64+0x18] ;  /* 0x0000180410127981 */ /* 0x001ee8000c1e1b00 */
[----:B------:R-:W4:Y:S01]  /*0770*/  LDG.E.64 R20, desc[UR4][R14.64+0x18] ;  /* 0x000018040e147981 */ /* 0x000f22000c1e1b00 */
[----:B------:R-:W-:-:S03]  /*0780*/  VIADD R8, R8, 0x4 ;  /* 0x0000000408087836 */ /* 0x000fc60000000000 */
[----:B---3--:R2:W-:Y:S04]  /*0790*/  STG.E.64 desc[UR4][R14.64+0x18], R18 ;  /* 0x000018120e007986 */ /* 0x0085e8000c101b04 */
[----:B----4-:R2:W-:Y:S02]  /*07a0*/  STG.E.64 desc[UR4][R16.64+0x18], R20 ;  /* 0x0000181410007986 */ /* 0x0105e4000c101b04 */
.L_x_16:
[----:B------:R-:W-:Y:S05]  /*07b0*/  @!P1 BRA `(.L_x_13) ;  /* 0x0000000000809947 */ /* 0x000fea0003800000 */
[----:B------:R-:W-:-:S13]  /*07c0*/  ISETP.NE.AND P2, PT, R9, 0x1, PT ;  /* 0x000000010900780c */ /* 0x000fda0003f45270 */
[-C--:B-12---:R-:W-:Y:S02]  /*07d0*/  @P2 IADD3 R15, P3, PT, R4, R8.reuse, RZ ;  /* 0x00000008040f2210 */ /* 0x086fe40007f7e0ff */
[----:B------:R-:W-:-:S03]  /*07e0*/  @P2 IADD3 R9, P1, PT, R7, R8, RZ ;  /* 0x0000000807092210 */ /* 0x000fc60007f3e0ff */
[----:B------:R-:W-:Y:S01]  /*07f0*/  @P2 IMAD.X R14, RZ, RZ, R5, P3 ;  /* 0x000000ffff0e2224 */ /* 0x000fe200018e0605 */
[-C--:B------:R-:W-:Y:S01]  /*0800*/  @P2 LEA R16, P3, R15, R10.reuse, 0x3 ;  /* 0x0000000a0f102211 */ /* 0x080fe200078618ff */
[----:B------:R-:W-:Y:S01]  /*0810*/  @P2 IMAD.X R6, RZ, RZ, RZ, P1 ;  /* 0x000000ffff062224 */ /* 0x000fe200008e06ff */
[----:B------:R-:W-:Y:S02]  /*0820*/  @P2 LEA R20, P1, R9, R10, 0x3 ;  /* 0x0000000a09142211 */ /* 0x000fe400078218ff */
[-C--:B------:R-:W-:Y:S02]  /*0830*/  @P2 LEA.HI.X R17, R15, R11.reuse, R14, 0x3, P3 ;  /* 0x0000000b0f112211 */ /* 0x080fe400018f1c0e */
[----:B------:R-:W-:-:S03]  /*0840*/  @P2 LEA.HI.X R21, R9, R11, R6, 0x3, P1 ;  /* 0x0000000b09152211 */ /* 0x000fc600008f1c06 */
[----:B------:R-:W2:Y:S04]  /*0850*/  @P2 LDG.E.64 R24, desc[UR4][R16.64] ;  /* 0x0000000410182981 */ /* 0x000ea8000c1e1b00 */
[----:B------:R-:W3:Y:S01]  /*0860*/  @P2 LDG.E.64 R22, desc[UR4][R20.64] ;  /* 0x0000000414162981 */ /* 0x000ee2000c1e1b00 */
[----:B------:R-:W-:-:S04]  /*0870*/  LOP3.LUT R3, R3, 0x1, RZ, 0xc0, !PT ;  /* 0x0000000103037812 */ /* 0x000fc800078ec0ff */
[----:B------:R-:W-:Y:S01]  /*0880*/  ISETP.NE.U32.AND P1, PT, R3, 0x1, PT ;  /* 0x000000010300780c */ /* 0x000fe20003f25070 */
[----:B------:R-:W-:Y:S01]  /*0890*/  @P2 VIADD R8, R8, 0x2 ;  /* 0x0000000208082836 */ /* 0x000fe20000000000 */
[----:B--2---:R0:W-:Y:S04]  /*08a0*/  @P2 STG.E.64 desc[UR4][R20.64], R24 ;  /* 0x0000001814002986 */ /* 0x0041e8000c101b04 */
[----:B---3--:R0:W-:Y:S04]  /*08b0*/  @P2 STG.E.64 desc[UR4][R16.64], R22 ;  /* 0x0000001610002986 */ /* 0x0081e8000c101b04 */
[----:B------:R-:W2:Y:S04]  /*08c0*/  @P2 LDG.E.64 R18, desc[UR4][R16.64+0x8] ;  /* 0x0000080410122981 */ /* 0x000ea8000c1e1b00 */
[----:B------:R-:W3:Y:S01]  /*08d0*/  @P2 LDG.E.64 R14, desc[UR4][R20.64+0x8] ;  /* 0x00000804140e2981 */ /* 0x000ee2000c1e1b00 */
[----:B------:R-:W-:-:S02]  /*08e0*/  @!P1 IADD3 R3, P4, PT, R4, R8, RZ ;  /* 0x0000000804039210 */ /* 0x000fc40007f9e0ff */
[----:B------:R-:W-:-:S03]  /*08f0*/  @!P1 IADD3 R9, P3, PT, R7, R8, RZ ;  /* 0x0000000807099210 */ /* 0x000fc60007f7e0ff */
[----:B------:R-:W-:Y:S01]  /*0900*/  @!P1 IMAD.X R7, RZ, RZ, R5, P4 ;  /* 0x000000ffff079224 */ /* 0x000fe200020e0605 */
[-C--:B------:R-:W-:Y:S01]  /*0910*/  @!P1 LEA R6, P4, R3, R10.reuse, 0x3 ;  /* 0x0000000a03069211 */ /* 0x080fe200078818ff */
[----:B------:R-:W-:Y:S01]  /*0920*/  @!P1 IMAD.X R5, RZ, RZ, RZ, P3 ;  /* 0x000000ffff059224 */ /* 0x000fe200018e06ff */
[----:B------:R-:W-:Y:S02]  /*0930*/  @!P1 LEA R4, P3, R9, R10, 0x3 ;  /* 0x0000000a09049211 */ /* 0x000fe400078618ff */
[-C--:B------:R-:W-:Y:S02]  /*0940*/  @!P1 LEA.HI.X R7, R3, R11.reuse, R7, 0x3, P4 ;  /* 0x0000000b03079211 */ /* 0x080fe400020f1c07 */
[----:B------:R-:W-:Y:S01]  /*0950*/  @!P1 LEA.HI.X R5, R9, R11, R5, 0x3, P3 ;  /* 0x0000000b09059211 */ /* 0x000fe200018f1c05 */
[----:B--2---:R0:W-:Y:S04]  /*0960*/  @P2 STG.E.64 desc[UR4][R20.64+0x8], R18 ;  /* 0x0000081214002986 */ /* 0x0041e8000c101b04 */
[----:B---3--:R0:W-:Y:S04]  /*0970*/  @P2 STG.E.64 desc[UR4][R16.64+0x8], R14 ;  /* 0x0000080e10002986 */ /* 0x0081e8000c101b04 */
[----:B------:R-:W2:Y:S04]  /*0980*/  @!P1 LDG.E.64 R10, desc[UR4][R6.64] ;  /* 0x00000004060a9981 */ /* 0x000ea8000c1e1b00 */
[----:B------:R-:W3:Y:S04]  /*0990*/  @!P1 LDG.E.64 R8, desc[UR4][R4.64] ;  /* 0x0000000404089981 */ /* 0x000ee8000c1e1b00 */
[----:B--2---:R0:W-:Y:S04]  /*09a0*/  @!P1 STG.E.64 desc[UR4][R4.64], R10 ;  /* 0x0000000a04009986 */ /* 0x0041e8000c101b04 */
[----:B---3--:R0:W-:Y:S02]  /*09b0*/  @!P1 STG.E.64 desc[UR4][R6.64], R8 ;  /* 0x0000000806009986 */ /* 0x0081e4000c101b04 */
.L_x_13:
[----:B0-----:R-:W3:Y:S01]  /*09c0*/  LDG.E.64 R4, desc[UR4][R12.64] ;  /* 0x000000040c047981 */ /* 0x001ee2000c1e1b00 */
[----:B------:R-:W0:Y:S01]  /*09d0*/  LDC.64 R6, c[0x0][0x390] ;  /* 0x0000e400ff067b82 */ /* 0x000e220000000a00 */
[----:B------:R-:W-:Y:S01]  /*09e0*/  ISETP.NE.AND P1, PT, R0, RZ, PT ;  /* 0x000000ff0000720c */ /* 0x000fe20003f25270 */
[----:B0-----:R-:W-:-:S12]  /*09f0*/  IMAD.WIDE.U32 R2, R2, 0x8, R6 ;  /* 0x0000000802027825 */ /* 0x001fd800078e0006 */
[----:B---3--:R0:W-:Y:S04]  /*0a00*/  @!P1 STG.E.64 desc[UR4][R2.64], R4 ;  /* 0x0000000402009986 */ /* 0x0081e8000c101b04 */
[----:B------:R-:W3:Y:S02]  /*0a10*/  @P1 LDG.E.64 R6, desc[UR4][R2.64] ;  /* 0x0000000402061981 */ /* 0x000ee4000c1e1b00 */
[----:B---3--:R-:W-:-:S07]  /*0a20*/  @P1 DMUL R4, R4, R6 ;  /* 0x0000000604041228 */ /* 0x008fce0000000000 */
[----:B------:R0:W-:Y:S01]  /*0a30*/  @P1 STG.E.64 desc[UR4][R2.64], R4 ;  /* 0x0000000402001986 */ /* 0x0001e2000c101b04 */
[----:B------:R-:W-:Y:S05]  /*0a40*/  @P0 EXIT ;  /* 0x000000000000094d */ /* 0x000fea0003800000 */
[----:B0-----:R-:W-:-:S07]  /*0a50*/  DADD R4, -RZ, -R4 ;  /* 0x00000000ff047229 */ /* 0x001fce0000000904 */
[----:B------:R-:W-:Y:S01]  /*0a60*/  STG.E.64 desc[UR4][R2.64], R4 ;  /* 0x0000000402007986 */ /* 0x000fe2000c101b04 */
[----:B------:R-:W-:Y:S05]  /*0a70*/  EXIT ;  /* 0x000000000000794d */ /* 0x000fea0003800000 */
.L_x_17:
        /* <DEDUP_REMOVED lines=16> */
.L_x_20:


//--------------------- .nv.shared.reserved.0     --------------------------
	.section	.nv.shared.reserved.0,"aw",@nobits
	.weak		__nv_reservedSMEM_offset_0_alias
	.size		__nv_reservedSMEM_offset_0_alias, 0, 64
	.other		__nv_reservedSMEM_offset_0_alias,@"STO_CUDA_RESERVED_SHARED STV_DEFAULT"
__nv_reservedSMEM_offset_0_alias:
	.zero		0
	.zero		64


//--------------------- .nv.constant0._Z14subtractPivotsPdPiS_S0_ --------------------------
	.section	.nv.constant0._Z14subtractPivotsPdPiS_S0_,"a",@progbits
	.sectionflags	@""
	.align	4
.nv.constant0._Z14subtractPivotsPdPiS_S0_:
	.zero		928


//--------------------- .nv.constant0._Z10calcPivotsPdPiS_S0_ --------------------------
	.section	.nv.constant0._Z10calcPivotsPdPiS_S0_,"a",@progbits
	.sectionflags	@""
	.align	4
.nv.constant0._Z10calcPivotsPdPiS_S0_:
	.zero		928


//--------------------- SYMBOLS --------------------------

	.type		.nv.reservedSmem.offset0,@object
	.size		.nv.reservedSmem.offset0,0x4
